//
// Generated by NVIDIA NVVM Compiler
//
// Compiler Build ID: CL-36424714
// Cuda compilation tools, release 13.0, V13.0.88
// Based on NVVM 20.0.0
//

.version 9.0
.target sm_100
.address_size 64

	// .globl	_Z8myKernelPKfPfS0_iif
// _ZZ8myKernelPKfPfS0_iifE6output has been demoted
// _ZZ8myKernelPKfPfS0_iifE11z_per_block has been demoted
// _ZZ8myKernelPKfPfS0_iifE7Z_total has been demoted

.visible .entry _Z8myKernelPKfPfS0_iif(
	.param .u64 .ptr .align 1 _Z8myKernelPKfPfS0_iif_param_0,
	.param .u64 .ptr .align 1 _Z8myKernelPKfPfS0_iif_param_1,
	.param .u64 .ptr .align 1 _Z8myKernelPKfPfS0_iif_param_2,
	.param .u32 _Z8myKernelPKfPfS0_iif_param_3,
	.param .u32 _Z8myKernelPKfPfS0_iif_param_4,
	.param .f32 _Z8myKernelPKfPfS0_iif_param_5
)
{
	.reg .pred 	%p<49>;
	.reg .b16 	%rs<3>;
	.reg .b32 	%r<348>;
	.reg .b32 	%f<415>;
	.reg .b64 	%rd<90>;
	// demoted variable
	.shared .align 4 .b8 _ZZ8myKernelPKfPfS0_iifE6output[1024];
	// demoted variable
	.shared .align 4 .b8 _ZZ8myKernelPKfPfS0_iifE11z_per_block[1024];
	// demoted variable
	.shared .align 4 .b8 _ZZ8myKernelPKfPfS0_iifE7Z_total[256];
	ld.param.u64 	%rd14, [_Z8myKernelPKfPfS0_iif_param_0];
	ld.param.u64 	%rd13, [_Z8myKernelPKfPfS0_iif_param_2];
	ld.param.u32 	%r134, [_Z8myKernelPKfPfS0_iif_param_3];
	ld.param.f32 	%f65, [_Z8myKernelPKfPfS0_iif_param_5];
	cvta.to.global.u64 	%rd1, %rd14;
	mov.u32 	%r1, %ctaid.x;
	mov.u32 	%r2, %ctaid.y;
	or.b32  	%r136, %r1, %r2;
	and.b32  	%r137, %r136, 2147483520;
	setp.ne.s32 	%p1, %r137, 0;
	@%p1 bra 	$L__BB0_64;
	mov.u32 	%r3, %nctaid.x;
	div.u32 	%r4, 128, %r3;
	cvt.u16.u32 	%rs2, %r4;
	div.u16 	%rs1, 16, %rs2;
	cvt.u32.u16 	%r5, %rs1;
	mov.u32 	%r6, %tid.x;
	mov.u32 	%r7, %tid.y;
	or.b32  	%r8, %r6, %r7;
	setp.ne.s32 	%p2, %r8, 0;
	@%p2 bra 	$L__BB0_19;
	setp.gt.u32 	%p3, %r3, 128;
	@%p3 bra 	$L__BB0_18;
	add.s32 	%r9, %r4, -1;
	and.b32  	%r10, %r4, 15;
	and.b32  	%r11, %r4, 240;
	and.b32  	%r12, %r4, 7;
	and.b32  	%r13, %r4, 3;
	mov.b32 	%r326, 0;
$L__BB0_4:
	setp.lt.u32 	%p4, %r9, 15;
	shl.b32 	%r140, %r326, 5;
	mov.u32 	%r141, _ZZ8myKernelPKfPfS0_iifE7Z_total;
	add.s32 	%r15, %r141, %r140;
	mov.b32 	%r329, 0;
	@%p4 bra 	$L__BB0_7;
	mov.b32 	%r327, 0;
$L__BB0_6:
	.pragma "nounroll";
	shl.b32 	%r143, %r327, 2;
	add.s32 	%r144, %r15, %r143;
	mov.b32 	%r145, 0;
	st.shared.u32 	[%r144], %r145;
	st.shared.u32 	[%r144+4], %r145;
	st.shared.u32 	[%r144+8], %r145;
	st.shared.u32 	[%r144+12], %r145;
	st.shared.u32 	[%r144+16], %r145;
	st.shared.u32 	[%r144+20], %r145;
	st.shared.u32 	[%r144+24], %r145;
	st.shared.u32 	[%r144+28], %r145;
	st.shared.u32 	[%r144+32], %r145;
	st.shared.u32 	[%r144+36], %r145;
	st.shared.u32 	[%r144+40], %r145;
	st.shared.u32 	[%r144+44], %r145;
	st.shared.u32 	[%r144+48], %r145;
	st.shared.u32 	[%r144+52], %r145;
	st.shared.u32 	[%r144+56], %r145;
	st.shared.u32 	[%r144+60], %r145;
	add.s32 	%r327, %r327, 16;
	setp.ne.s32 	%p5, %r327, %r11;
	mov.u32 	%r329, %r11;
	@%p5 bra 	$L__BB0_6;
$L__BB0_7:
	setp.eq.s32 	%p6, %r10, 0;
	@%p6 bra 	$L__BB0_17;
	setp.lt.u32 	%p7, %r10, 8;
	@%p7 bra 	$L__BB0_10;
	shl.b32 	%r146, %r329, 2;
	add.s32 	%r147, %r15, %r146;
	mov.b32 	%r148, 0;
	st.shared.u32 	[%r147], %r148;
	st.shared.u32 	[%r147+4], %r148;
	st.shared.u32 	[%r147+8], %r148;
	st.shared.u32 	[%r147+12], %r148;
	st.shared.u32 	[%r147+16], %r148;
	st.shared.u32 	[%r147+20], %r148;
	st.shared.u32 	[%r147+24], %r148;
	st.shared.u32 	[%r147+28], %r148;
	add.s32 	%r329, %r329, 8;
$L__BB0_10:
	setp.eq.s32 	%p8, %r12, 0;
	@%p8 bra 	$L__BB0_17;
	setp.lt.u32 	%p9, %r12, 4;
	@%p9 bra 	$L__BB0_13;
	shl.b32 	%r149, %r329, 2;
	add.s32 	%r150, %r15, %r149;
	mov.b32 	%r151, 0;
	st.shared.u32 	[%r150], %r151;
	st.shared.u32 	[%r150+4], %r151;
	st.shared.u32 	[%r150+8], %r151;
	st.shared.u32 	[%r150+12], %r151;
	add.s32 	%r329, %r329, 4;
$L__BB0_13:
	setp.eq.s32 	%p10, %r13, 0;
	@%p10 bra 	$L__BB0_17;
	setp.eq.s32 	%p11, %r13, 1;
	shl.b32 	%r152, %r329, 2;
	add.s32 	%r23, %r15, %r152;
	mov.b32 	%r153, 0;
	st.shared.u32 	[%r23], %r153;
	@%p11 bra 	$L__BB0_17;
	setp.eq.s32 	%p12, %r13, 2;
	mov.b32 	%r154, 0;
	st.shared.u32 	[%r23+4], %r154;
	@%p12 bra 	$L__BB0_17;
	mov.b32 	%r155, 0;
	st.shared.u32 	[%r23+8], %r155;
$L__BB0_17:
	add.s32 	%r326, %r326, 1;
	setp.ne.s32 	%p13, %r326, %r4;
	@%p13 bra 	$L__BB0_4;
$L__BB0_18:
	mov.b32 	%r156, 0;
	st.shared.u32 	[_ZZ8myKernelPKfPfS0_iifE6output], %r156;
	st.shared.u32 	[_ZZ8myKernelPKfPfS0_iifE6output+4], %r156;
	st.shared.u32 	[_ZZ8myKernelPKfPfS0_iifE6output+8], %r156;
	st.shared.u32 	[_ZZ8myKernelPKfPfS0_iifE6output+12], %r156;
	st.shared.u32 	[_ZZ8myKernelPKfPfS0_iifE6output+16], %r156;
	st.shared.u32 	[_ZZ8myKernelPKfPfS0_iifE6output+20], %r156;
	st.shared.u32 	[_ZZ8myKernelPKfPfS0_iifE6output+24], %r156;
	st.shared.u32 	[_ZZ8myKernelPKfPfS0_iifE6output+28], %r156;
	st.shared.u32 	[_ZZ8myKernelPKfPfS0_iifE6output+32], %r156;
	st.shared.u32 	[_ZZ8myKernelPKfPfS0_iifE6output+36], %r156;
	st.shared.u32 	[_ZZ8myKernelPKfPfS0_iifE6output+40], %r156;
	st.shared.u32 	[_ZZ8myKernelPKfPfS0_iifE6output+44], %r156;
	st.shared.u32 	[_ZZ8myKernelPKfPfS0_iifE6output+48], %r156;
	st.shared.u32 	[_ZZ8myKernelPKfPfS0_iifE6output+52], %r156;
	st.shared.u32 	[_ZZ8myKernelPKfPfS0_iifE6output+56], %r156;
	st.shared.u32 	[_ZZ8myKernelPKfPfS0_iifE6output+60], %r156;
	st.shared.u32 	[_ZZ8myKernelPKfPfS0_iifE6output+64], %r156;
	st.shared.u32 	[_ZZ8myKernelPKfPfS0_iifE6output+68], %r156;
	st.shared.u32 	[_ZZ8myKernelPKfPfS0_iifE6output+72], %r156;
	st.shared.u32 	[_ZZ8myKernelPKfPfS0_iifE6output+76], %r156;
	st.shared.u32 	[_ZZ8myKernelPKfPfS0_iifE6output+80], %r156;
	st.shared.u32 	[_ZZ8myKernelPKfPfS0_iifE6output+84], %r156;
	st.shared.u32 	[_ZZ8myKernelPKfPfS0_iifE6output+88], %r156;
	st.shared.u32 	[_ZZ8myKernelPKfPfS0_iifE6output+92], %r156;
	st.shared.u32 	[_ZZ8myKernelPKfPfS0_iifE6output+96], %r156;
	st.shared.u32 	[_ZZ8myKernelPKfPfS0_iifE6output+100], %r156;
	st.shared.u32 	[_ZZ8myKernelPKfPfS0_iifE6output+104], %r156;
	st.shared.u32 	[_ZZ8myKernelPKfPfS0_iifE6output+108], %r156;
	st.shared.u32 	[_ZZ8myKernelPKfPfS0_iifE6output+112], %r156;
	st.shared.u32 	[_ZZ8myKernelPKfPfS0_iifE6output+116], %r156;
	st.shared.u32 	[_ZZ8myKernelPKfPfS0_iifE6output+120], %r156;
	st.shared.u32 	[_ZZ8myKernelPKfPfS0_iifE6output+124], %r156;
	st.shared.u32 	[_ZZ8myKernelPKfPfS0_iifE6output+128], %r156;
	st.shared.u32 	[_ZZ8myKernelPKfPfS0_iifE6output+132], %r156;
	st.shared.u32 	[_ZZ8myKernelPKfPfS0_iifE6output+136], %r156;
	st.shared.u32 	[_ZZ8myKernelPKfPfS0_iifE6output+140], %r156;
	st.shared.u32 	[_ZZ8myKernelPKfPfS0_iifE6output+144], %r156;
	st.shared.u32 	[_ZZ8myKernelPKfPfS0_iifE6output+148], %r156;
	st.shared.u32 	[_ZZ8myKernelPKfPfS0_iifE6output+152], %r156;
	st.shared.u32 	[_ZZ8myKernelPKfPfS0_iifE6output+156], %r156;
	st.shared.u32 	[_ZZ8myKernelPKfPfS0_iifE6output+160], %r156;
	st.shared.u32 	[_ZZ8myKernelPKfPfS0_iifE6output+164], %r156;
	st.shared.u32 	[_ZZ8myKernelPKfPfS0_iifE6output+168], %r156;
	st.shared.u32 	[_ZZ8myKernelPKfPfS0_iifE6output+172], %r156;
	st.shared.u32 	[_ZZ8myKernelPKfPfS0_iifE6output+176], %r156;
	st.shared.u32 	[_ZZ8myKernelPKfPfS0_iifE6output+180], %r156;
	st.shared.u32 	[_ZZ8myKernelPKfPfS0_iifE6output+184], %r156;
	st.shared.u32 	[_ZZ8myKernelPKfPfS0_iifE6output+188], %r156;
	st.shared.u32 	[_ZZ8myKernelPKfPfS0_iifE6output+192], %r156;
	st.shared.u32 	[_ZZ8myKernelPKfPfS0_iifE6output+196], %r156;
	st.shared.u32 	[_ZZ8myKernelPKfPfS0_iifE6output+200], %r156;
	st.shared.u32 	[_ZZ8myKernelPKfPfS0_iifE6output+204], %r156;
	st.shared.u32 	[_ZZ8myKernelPKfPfS0_iifE6output+208], %r156;
	st.shared.u32 	[_ZZ8myKernelPKfPfS0_iifE6output+212], %r156;
	st.shared.u32 	[_ZZ8myKernelPKfPfS0_iifE6output+216], %r156;
	st.shared.u32 	[_ZZ8myKernelPKfPfS0_iifE6output+220], %r156;
	st.shared.u32 	[_ZZ8myKernelPKfPfS0_iifE6output+224], %r156;
	st.shared.u32 	[_ZZ8myKernelPKfPfS0_iifE6output+228], %r156;
	st.shared.u32 	[_ZZ8myKernelPKfPfS0_iifE6output+232], %r156;
	st.shared.u32 	[_ZZ8myKernelPKfPfS0_iifE6output+236], %r156;
	st.shared.u32 	[_ZZ8myKernelPKfPfS0_iifE6output+240], %r156;
	st.shared.u32 	[_ZZ8myKernelPKfPfS0_iifE6output+244], %r156;
	st.shared.u32 	[_ZZ8myKernelPKfPfS0_iifE6output+248], %r156;
	st.shared.u32 	[_ZZ8myKernelPKfPfS0_iifE6output+252], %r156;
	st.shared.u32 	[_ZZ8myKernelPKfPfS0_iifE6output+256], %r156;
	st.shared.u32 	[_ZZ8myKernelPKfPfS0_iifE6output+260], %r156;
	st.shared.u32 	[_ZZ8myKernelPKfPfS0_iifE6output+264], %r156;
	st.shared.u32 	[_ZZ8myKernelPKfPfS0_iifE6output+268], %r156;
	st.shared.u32 	[_ZZ8myKernelPKfPfS0_iifE6output+272], %r156;
	st.shared.u32 	[_ZZ8myKernelPKfPfS0_iifE6output+276], %r156;
	st.shared.u32 	[_ZZ8myKernelPKfPfS0_iifE6output+280], %r156;
	st.shared.u32 	[_ZZ8myKernelPKfPfS0_iifE6output+284], %r156;
	st.shared.u32 	[_ZZ8myKernelPKfPfS0_iifE6output+288], %r156;
	st.shared.u32 	[_ZZ8myKernelPKfPfS0_iifE6output+292], %r156;
	st.shared.u32 	[_ZZ8myKernelPKfPfS0_iifE6output+296], %r156;
	st.shared.u32 	[_ZZ8myKernelPKfPfS0_iifE6output+300], %r156;
	st.shared.u32 	[_ZZ8myKernelPKfPfS0_iifE6output+304], %r156;
	st.shared.u32 	[_ZZ8myKernelPKfPfS0_iifE6output+308], %r156;
	st.shared.u32 	[_ZZ8myKernelPKfPfS0_iifE6output+312], %r156;
	st.shared.u32 	[_ZZ8myKernelPKfPfS0_iifE6output+316], %r156;
	st.shared.u32 	[_ZZ8myKernelPKfPfS0_iifE6output+320], %r156;
	st.shared.u32 	[_ZZ8myKernelPKfPfS0_iifE6output+324], %r156;
	st.shared.u32 	[_ZZ8myKernelPKfPfS0_iifE6output+328], %r156;
	st.shared.u32 	[_ZZ8myKernelPKfPfS0_iifE6output+332], %r156;
	st.shared.u32 	[_ZZ8myKernelPKfPfS0_iifE6output+336], %r156;
	st.shared.u32 	[_ZZ8myKernelPKfPfS0_iifE6output+340], %r156;
	st.shared.u32 	[_ZZ8myKernelPKfPfS0_iifE6output+344], %r156;
	st.shared.u32 	[_ZZ8myKernelPKfPfS0_iifE6output+348], %r156;
	st.shared.u32 	[_ZZ8myKernelPKfPfS0_iifE6output+352], %r156;
	st.shared.u32 	[_ZZ8myKernelPKfPfS0_iifE6output+356], %r156;
	st.shared.u32 	[_ZZ8myKernelPKfPfS0_iifE6output+360], %r156;
	st.shared.u32 	[_ZZ8myKernelPKfPfS0_iifE6output+364], %r156;
	st.shared.u32 	[_ZZ8myKernelPKfPfS0_iifE6output+368], %r156;
	st.shared.u32 	[_ZZ8myKernelPKfPfS0_iifE6output+372], %r156;
	st.shared.u32 	[_ZZ8myKernelPKfPfS0_iifE6output+376], %r156;
	st.shared.u32 	[_ZZ8myKernelPKfPfS0_iifE6output+380], %r156;
	st.shared.u32 	[_ZZ8myKernelPKfPfS0_iifE6output+384], %r156;
	st.shared.u32 	[_ZZ8myKernelPKfPfS0_iifE6output+388], %r156;
	st.shared.u32 	[_ZZ8myKernelPKfPfS0_iifE6output+392], %r156;
	st.shared.u32 	[_ZZ8myKernelPKfPfS0_iifE6output+396], %r156;
	st.shared.u32 	[_ZZ8myKernelPKfPfS0_iifE6output+400], %r156;
	st.shared.u32 	[_ZZ8myKernelPKfPfS0_iifE6output+404], %r156;
	st.shared.u32 	[_ZZ8myKernelPKfPfS0_iifE6output+408], %r156;
	st.shared.u32 	[_ZZ8myKernelPKfPfS0_iifE6output+412], %r156;
	st.shared.u32 	[_ZZ8myKernelPKfPfS0_iifE6output+416], %r156;
	st.shared.u32 	[_ZZ8myKernelPKfPfS0_iifE6output+420], %r156;
	st.shared.u32 	[_ZZ8myKernelPKfPfS0_iifE6output+424], %r156;
	st.shared.u32 	[_ZZ8myKernelPKfPfS0_iifE6output+428], %r156;
	st.shared.u32 	[_ZZ8myKernelPKfPfS0_iifE6output+432], %r156;
	st.shared.u32 	[_ZZ8myKernelPKfPfS0_iifE6output+436], %r156;
	st.shared.u32 	[_ZZ8myKernelPKfPfS0_iifE6output+440], %r156;
	st.shared.u32 	[_ZZ8myKernelPKfPfS0_iifE6output+444], %r156;
	st.shared.u32 	[_ZZ8myKernelPKfPfS0_iifE6output+448], %r156;
	st.shared.u32 	[_ZZ8myKernelPKfPfS0_iifE6output+452], %r156;
	st.shared.u32 	[_ZZ8myKernelPKfPfS0_iifE6output+456], %r156;
	st.shared.u32 	[_ZZ8myKernelPKfPfS0_iifE6output+460], %r156;
	st.shared.u32 	[_ZZ8myKernelPKfPfS0_iifE6output+464], %r156;
	st.shared.u32 	[_ZZ8myKernelPKfPfS0_iifE6output+468], %r156;
	st.shared.u32 	[_ZZ8myKernelPKfPfS0_iifE6output+472], %r156;
	st.shared.u32 	[_ZZ8myKernelPKfPfS0_iifE6output+476], %r156;
	st.shared.u32 	[_ZZ8myKernelPKfPfS0_iifE6output+480], %r156;
	st.shared.u32 	[_ZZ8myKernelPKfPfS0_iifE6output+484], %r156;
	st.shared.u32 	[_ZZ8myKernelPKfPfS0_iifE6output+488], %r156;
	st.shared.u32 	[_ZZ8myKernelPKfPfS0_iifE6output+492], %r156;
	st.shared.u32 	[_ZZ8myKernelPKfPfS0_iifE6output+496], %r156;
	st.shared.u32 	[_ZZ8myKernelPKfPfS0_iifE6output+500], %r156;
	st.shared.u32 	[_ZZ8myKernelPKfPfS0_iifE6output+504], %r156;
	st.shared.u32 	[_ZZ8myKernelPKfPfS0_iifE6output+508], %r156;
	st.shared.u32 	[_ZZ8myKernelPKfPfS0_iifE6output+512], %r156;
	st.shared.u32 	[_ZZ8myKernelPKfPfS0_iifE6output+516], %r156;
	st.shared.u32 	[_ZZ8myKernelPKfPfS0_iifE6output+520], %r156;
	st.shared.u32 	[_ZZ8myKernelPKfPfS0_iifE6output+524], %r156;
	st.shared.u32 	[_ZZ8myKernelPKfPfS0_iifE6output+528], %r156;
	st.shared.u32 	[_ZZ8myKernelPKfPfS0_iifE6output+532], %r156;
	st.shared.u32 	[_ZZ8myKernelPKfPfS0_iifE6output+536], %r156;
	st.shared.u32 	[_ZZ8myKernelPKfPfS0_iifE6output+540], %r156;
	st.shared.u32 	[_ZZ8myKernelPKfPfS0_iifE6output+544], %r156;
	st.shared.u32 	[_ZZ8myKernelPKfPfS0_iifE6output+548], %r156;
	st.shared.u32 	[_ZZ8myKernelPKfPfS0_iifE6output+552], %r156;
	st.shared.u32 	[_ZZ8myKernelPKfPfS0_iifE6output+556], %r156;
	st.shared.u32 	[_ZZ8myKernelPKfPfS0_iifE6output+560], %r156;
	st.shared.u32 	[_ZZ8myKernelPKfPfS0_iifE6output+564], %r156;
	st.shared.u32 	[_ZZ8myKernelPKfPfS0_iifE6output+568], %r156;
	st.shared.u32 	[_ZZ8myKernelPKfPfS0_iifE6output+572], %r156;
	st.shared.u32 	[_ZZ8myKernelPKfPfS0_iifE6output+576], %r156;
	st.shared.u32 	[_ZZ8myKernelPKfPfS0_iifE6output+580], %r156;
	st.shared.u32 	[_ZZ8myKernelPKfPfS0_iifE6output+584], %r156;
	st.shared.u32 	[_ZZ8myKernelPKfPfS0_iifE6output+588], %r156;
	st.shared.u32 	[_ZZ8myKernelPKfPfS0_iifE6output+592], %r156;
	st.shared.u32 	[_ZZ8myKernelPKfPfS0_iifE6output+596], %r156;
	st.shared.u32 	[_ZZ8myKernelPKfPfS0_iifE6output+600], %r156;
	st.shared.u32 	[_ZZ8myKernelPKfPfS0_iifE6output+604], %r156;
	st.shared.u32 	[_ZZ8myKernelPKfPfS0_iifE6output+608], %r156;
	st.shared.u32 	[_ZZ8myKernelPKfPfS0_iifE6output+612], %r156;
	st.shared.u32 	[_ZZ8myKernelPKfPfS0_iifE6output+616], %r156;
	st.shared.u32 	[_ZZ8myKernelPKfPfS0_iifE6output+620], %r156;
	st.shared.u32 	[_ZZ8myKernelPKfPfS0_iifE6output+624], %r156;
	st.shared.u32 	[_ZZ8myKernelPKfPfS0_iifE6output+628], %r156;
	st.shared.u32 	[_ZZ8myKernelPKfPfS0_iifE6output+632], %r156;
	st.shared.u32 	[_ZZ8myKernelPKfPfS0_iifE6output+636], %r156;
	st.shared.u32 	[_ZZ8myKernelPKfPfS0_iifE6output+640], %r156;
	st.shared.u32 	[_ZZ8myKernelPKfPfS0_iifE6output+644], %r156;
	st.shared.u32 	[_ZZ8myKernelPKfPfS0_iifE6output+648], %r156;
	st.shared.u32 	[_ZZ8myKernelPKfPfS0_iifE6output+652], %r156;
	st.shared.u32 	[_ZZ8myKernelPKfPfS0_iifE6output+656], %r156;
	st.shared.u32 	[_ZZ8myKernelPKfPfS0_iifE6output+660], %r156;
	st.shared.u32 	[_ZZ8myKernelPKfPfS0_iifE6output+664], %r156;
	st.shared.u32 	[_ZZ8myKernelPKfPfS0_iifE6output+668], %r156;
	st.shared.u32 	[_ZZ8myKernelPKfPfS0_iifE6output+672], %r156;
	st.shared.u32 	[_ZZ8myKernelPKfPfS0_iifE6output+676], %r156;
	st.shared.u32 	[_ZZ8myKernelPKfPfS0_iifE6output+680], %r156;
	st.shared.u32 	[_ZZ8myKernelPKfPfS0_iifE6output+684], %r156;
	st.shared.u32 	[_ZZ8myKernelPKfPfS0_iifE6output+688], %r156;
	st.shared.u32 	[_ZZ8myKernelPKfPfS0_iifE6output+692], %r156;
	st.shared.u32 	[_ZZ8myKernelPKfPfS0_iifE6output+696], %r156;
	st.shared.u32 	[_ZZ8myKernelPKfPfS0_iifE6output+700], %r156;
	st.shared.u32 	[_ZZ8myKernelPKfPfS0_iifE6output+704], %r156;
	st.shared.u32 	[_ZZ8myKernelPKfPfS0_iifE6output+708], %r156;
	st.shared.u32 	[_ZZ8myKernelPKfPfS0_iifE6output+712], %r156;
	st.shared.u32 	[_ZZ8myKernelPKfPfS0_iifE6output+716], %r156;
	st.shared.u32 	[_ZZ8myKernelPKfPfS0_iifE6output+720], %r156;
	st.shared.u32 	[_ZZ8myKernelPKfPfS0_iifE6output+724], %r156;
	st.shared.u32 	[_ZZ8myKernelPKfPfS0_iifE6output+728], %r156;
	st.shared.u32 	[_ZZ8myKernelPKfPfS0_iifE6output+732], %r156;
	st.shared.u32 	[_ZZ8myKernelPKfPfS0_iifE6output+736], %r156;
	st.shared.u32 	[_ZZ8myKernelPKfPfS0_iifE6output+740], %r156;
	st.shared.u32 	[_ZZ8myKernelPKfPfS0_iifE6output+744], %r156;
	st.shared.u32 	[_ZZ8myKernelPKfPfS0_iifE6output+748], %r156;
	st.shared.u32 	[_ZZ8myKernelPKfPfS0_iifE6output+752], %r156;
	st.shared.u32 	[_ZZ8myKernelPKfPfS0_iifE6output+756], %r156;
	st.shared.u32 	[_ZZ8myKernelPKfPfS0_iifE6output+760], %r156;
	st.shared.u32 	[_ZZ8myKernelPKfPfS0_iifE6output+764], %r156;
	st.shared.u32 	[_ZZ8myKernelPKfPfS0_iifE6output+768], %r156;
	st.shared.u32 	[_ZZ8myKernelPKfPfS0_iifE6output+772], %r156;
	st.shared.u32 	[_ZZ8myKernelPKfPfS0_iifE6output+776], %r156;
	st.shared.u32 	[_ZZ8myKernelPKfPfS0_iifE6output+780], %r156;
	st.shared.u32 	[_ZZ8myKernelPKfPfS0_iifE6output+784], %r156;
	st.shared.u32 	[_ZZ8myKernelPKfPfS0_iifE6output+788], %r156;
	st.shared.u32 	[_ZZ8myKernelPKfPfS0_iifE6output+792], %r156;
	st.shared.u32 	[_ZZ8myKernelPKfPfS0_iifE6output+796], %r156;
	st.shared.u32 	[_ZZ8myKernelPKfPfS0_iifE6output+800], %r156;
	st.shared.u32 	[_ZZ8myKernelPKfPfS0_iifE6output+804], %r156;
	st.shared.u32 	[_ZZ8myKernelPKfPfS0_iifE6output+808], %r156;
	st.shared.u32 	[_ZZ8myKernelPKfPfS0_iifE6output+812], %r156;
	st.shared.u32 	[_ZZ8myKernelPKfPfS0_iifE6output+816], %r156;
	st.shared.u32 	[_ZZ8myKernelPKfPfS0_iifE6output+820], %r156;
	st.shared.u32 	[_ZZ8myKernelPKfPfS0_iifE6output+824], %r156;
	st.shared.u32 	[_ZZ8myKernelPKfPfS0_iifE6output+828], %r156;
	st.shared.u32 	[_ZZ8myKernelPKfPfS0_iifE6output+832], %r156;
	st.shared.u32 	[_ZZ8myKernelPKfPfS0_iifE6output+836], %r156;
	st.shared.u32 	[_ZZ8myKernelPKfPfS0_iifE6output+840], %r156;
	st.shared.u32 	[_ZZ8myKernelPKfPfS0_iifE6output+844], %r156;
	st.shared.u32 	[_ZZ8myKernelPKfPfS0_iifE6output+848], %r156;
	st.shared.u32 	[_ZZ8myKernelPKfPfS0_iifE6output+852], %r156;
	st.shared.u32 	[_ZZ8myKernelPKfPfS0_iifE6output+856], %r156;
	st.shared.u32 	[_ZZ8myKernelPKfPfS0_iifE6output+860], %r156;
	st.shared.u32 	[_ZZ8myKernelPKfPfS0_iifE6output+864], %r156;
	st.shared.u32 	[_ZZ8myKernelPKfPfS0_iifE6output+868], %r156;
	st.shared.u32 	[_ZZ8myKernelPKfPfS0_iifE6output+872], %r156;
	st.shared.u32 	[_ZZ8myKernelPKfPfS0_iifE6output+876], %r156;
	st.shared.u32 	[_ZZ8myKernelPKfPfS0_iifE6output+880], %r156;
	st.shared.u32 	[_ZZ8myKernelPKfPfS0_iifE6output+884], %r156;
	st.shared.u32 	[_ZZ8myKernelPKfPfS0_iifE6output+888], %r156;
	st.shared.u32 	[_ZZ8myKernelPKfPfS0_iifE6output+892], %r156;
	st.shared.u32 	[_ZZ8myKernelPKfPfS0_iifE6output+896], %r156;
	st.shared.u32 	[_ZZ8myKernelPKfPfS0_iifE6output+900], %r156;
	st.shared.u32 	[_ZZ8myKernelPKfPfS0_iifE6output+904], %r156;
	st.shared.u32 	[_ZZ8myKernelPKfPfS0_iifE6output+908], %r156;
	st.shared.u32 	[_ZZ8myKernelPKfPfS0_iifE6output+912], %r156;
	st.shared.u32 	[_ZZ8myKernelPKfPfS0_iifE6output+916], %r156;
	st.shared.u32 	[_ZZ8myKernelPKfPfS0_iifE6output+920], %r156;
	st.shared.u32 	[_ZZ8myKernelPKfPfS0_iifE6output+924], %r156;
	st.shared.u32 	[_ZZ8myKernelPKfPfS0_iifE6output+928], %r156;
	st.shared.u32 	[_ZZ8myKernelPKfPfS0_iifE6output+932], %r156;
	st.shared.u32 	[_ZZ8myKernelPKfPfS0_iifE6output+936], %r156;
	st.shared.u32 	[_ZZ8myKernelPKfPfS0_iifE6output+940], %r156;
	st.shared.u32 	[_ZZ8myKernelPKfPfS0_iifE6output+944], %r156;
	st.shared.u32 	[_ZZ8myKernelPKfPfS0_iifE6output+948], %r156;
	st.shared.u32 	[_ZZ8myKernelPKfPfS0_iifE6output+952], %r156;
	st.shared.u32 	[_ZZ8myKernelPKfPfS0_iifE6output+956], %r156;
	st.shared.u32 	[_ZZ8myKernelPKfPfS0_iifE6output+960], %r156;
	st.shared.u32 	[_ZZ8myKernelPKfPfS0_iifE6output+964], %r156;
	st.shared.u32 	[_ZZ8myKernelPKfPfS0_iifE6output+968], %r156;
	st.shared.u32 	[_ZZ8myKernelPKfPfS0_iifE6output+972], %r156;
	st.shared.u32 	[_ZZ8myKernelPKfPfS0_iifE6output+976], %r156;
	st.shared.u32 	[_ZZ8myKernelPKfPfS0_iifE6output+980], %r156;
	st.shared.u32 	[_ZZ8myKernelPKfPfS0_iifE6output+984], %r156;
	st.shared.u32 	[_ZZ8myKernelPKfPfS0_iifE6output+988], %r156;
	st.shared.u32 	[_ZZ8myKernelPKfPfS0_iifE6output+992], %r156;
	st.shared.u32 	[_ZZ8myKernelPKfPfS0_iifE6output+996], %r156;
	st.shared.u32 	[_ZZ8myKernelPKfPfS0_iifE6output+1000], %r156;
	st.shared.u32 	[_ZZ8myKernelPKfPfS0_iifE6output+1004], %r156;
	st.shared.u32 	[_ZZ8myKernelPKfPfS0_iifE6output+1008], %r156;
	st.shared.u32 	[_ZZ8myKernelPKfPfS0_iifE6output+1012], %r156;
	st.shared.u32 	[_ZZ8myKernelPKfPfS0_iifE6output+1016], %r156;
	st.shared.u32 	[_ZZ8myKernelPKfPfS0_iifE6output+1020], %r156;
$L__BB0_19:
	ld.param.u32 	%r322, [_Z8myKernelPKfPfS0_iif_param_4];
	shl.b32 	%r157, %r4, 3;
	bar.sync 	0;
	shl.b32 	%r25, %r1, 3;
	shr.u32 	%r158, %r134, 31;
	add.s32 	%r159, %r134, %r158;
	shr.s32 	%r26, %r159, 1;
	shr.u32 	%r160, %r322, 31;
	add.s32 	%r161, %r322, %r160;
	shr.s32 	%r27, %r161, 1;
	div.u32 	%r28, 128, %r5;
	rem.u32 	%r162, %r6, %r5;
	mad.lo.s32 	%r29, %r162, %r157, %r26;
	rem.u32 	%r163, %r7, %r5;
	mad.lo.s32 	%r30, %r163, %r157, %r27;
	setp.gt.s32 	%p14, %r134, 0;
	shr.u32 	%r31, %r134, 1;
	shr.u32 	%r32, %r322, 1;
	and.b32  	%r164, %r159, -2;
	add.s32 	%r33, %r164, 128;
	shl.b32 	%r165, %r6, 6;
	mov.u32 	%r166, _ZZ8myKernelPKfPfS0_iifE6output;
	add.s32 	%r167, %r166, %r165;
	shl.b32 	%r168, %r7, 2;
	add.s32 	%r34, %r167, %r168;
	ld.shared.f32 	%f398, [%r34];
	@%p14 bra 	$L__BB0_32;
	mov.f32 	%f67, 0f80000000;
	div.rn.f32 	%f68, %f67, %f65;
	fma.rn.f32 	%f69, %f68, 0f3BBB989D, 0f3F000000;
	cvt.sat.f32.f32 	%f70, %f69;
	mov.f32 	%f71, 0f4B400001;
	mov.f32 	%f72, 0f437C0000;
	fma.rm.f32 	%f73, %f70, %f72, %f71;
	add.f32 	%f74, %f73, 0fCB40007F;
	neg.f32 	%f75, %f74;
	fma.rn.f32 	%f76, %f68, 0f3FB8AA3B, %f75;
	fma.rn.f32 	%f77, %f68, 0f32A57060, %f76;
	mov.b32 	%r170, %f73;
	shl.b32 	%r171, %r170, 23;
	mov.b32 	%f78, %r171;
	and.b32  	%r35, %r28, 7;
	and.b32  	%r36, %r28, 248;
	ex2.approx.ftz.f32 	%f79, %f77;
	mul.f32 	%f2, %f79, %f78;
	and.b32  	%r37, %r28, 3;
	and.b32  	%r38, %r28, 1;
	mov.b32 	%r340, 0;
	mov.f32 	%f397, 0f00000000;
	mul.wide.s32 	%rd9, %r33, 4;
$L__BB0_21:
	add.s32 	%r72, %r340, %r29;
	mov.b32 	%r341, 0;
$L__BB0_22:
	.pragma "nounroll";
	mov.u32 	%r73, %r341;
	add.s32 	%r173, %r73, %r30;
	add.f32 	%f80, %f397, %f2;
	mad.lo.s32 	%r174, %r173, %r33, %r72;
	mul.wide.s32 	%rd15, %r174, 4;
	add.s64 	%rd16, %rd1, %rd15;
	ld.global.f32 	%f81, [%rd16];
	fma.rn.f32 	%f82, %f2, %f81, %f398;
	add.f32 	%f83, %f80, %f2;
	add.s64 	%rd17, %rd16, %rd9;
	ld.global.f32 	%f84, [%rd17];
	fma.rn.f32 	%f85, %f2, %f84, %f82;
	add.f32 	%f86, %f83, %f2;
	add.s64 	%rd18, %rd17, %rd9;
	ld.global.f32 	%f87, [%rd18];
	fma.rn.f32 	%f88, %f2, %f87, %f85;
	add.f32 	%f89, %f86, %f2;
	add.s64 	%rd19, %rd18, %rd9;
	ld.global.f32 	%f90, [%rd19];
	fma.rn.f32 	%f91, %f2, %f90, %f88;
	add.f32 	%f92, %f89, %f2;
	add.s64 	%rd20, %rd19, %rd9;
	ld.global.f32 	%f93, [%rd20];
	fma.rn.f32 	%f94, %f2, %f93, %f91;
	add.f32 	%f95, %f92, %f2;
	add.s64 	%rd21, %rd20, %rd9;
	ld.global.f32 	%f96, [%rd21];
	fma.rn.f32 	%f97, %f2, %f96, %f94;
	add.f32 	%f98, %f95, %f2;
	add.s64 	%rd22, %rd21, %rd9;
	ld.global.f32 	%f99, [%rd22];
	fma.rn.f32 	%f100, %f2, %f99, %f97;
	add.f32 	%f397, %f98, %f2;
	add.s64 	%rd10, %rd22, %rd9;
	ld.global.f32 	%f101, [%rd10];
	fma.rn.f32 	%f398, %f2, %f101, %f100;
	add.s32 	%r341, %r73, 8;
	setp.ne.s32 	%p15, %r341, %r36;
	@%p15 bra 	$L__BB0_22;
	setp.eq.s32 	%p16, %r35, 0;
	@%p16 bra 	$L__BB0_31;
	setp.lt.u32 	%p17, %r35, 4;
	mov.u32 	%r343, %r36;
	@%p17 bra 	$L__BB0_26;
	add.f32 	%f103, %f397, %f2;
	add.s64 	%rd23, %rd10, %rd9;
	ld.global.f32 	%f104, [%rd23];
	fma.rn.f32 	%f105, %f2, %f104, %f398;
	add.f32 	%f106, %f103, %f2;
	add.s64 	%rd24, %rd23, %rd9;
	ld.global.f32 	%f107, [%rd24];
	fma.rn.f32 	%f108, %f2, %f107, %f105;
	add.f32 	%f109, %f106, %f2;
	add.s64 	%rd25, %rd24, %rd9;
	ld.global.f32 	%f110, [%rd25];
	fma.rn.f32 	%f111, %f2, %f110, %f108;
	add.f32 	%f397, %f109, %f2;
	add.s64 	%rd26, %rd25, %rd9;
	ld.global.f32 	%f112, [%rd26];
	fma.rn.f32 	%f398, %f2, %f112, %f111;
	add.s32 	%r343, %r73, 12;
$L__BB0_26:
	setp.eq.s32 	%p18, %r37, 0;
	@%p18 bra 	$L__BB0_31;
	setp.eq.s32 	%p19, %r37, 1;
	@%p19 bra 	$L__BB0_29;
	add.s32 	%r175, %r343, %r30;
	add.f32 	%f114, %f397, %f2;
	mad.lo.s32 	%r176, %r175, %r33, %r72;
	mul.wide.s32 	%rd27, %r176, 4;
	add.s64 	%rd28, %rd1, %rd27;
	ld.global.f32 	%f115, [%rd28];
	fma.rn.f32 	%f116, %f2, %f115, %f398;
	add.f32 	%f397, %f114, %f2;
	add.s64 	%rd29, %rd28, %rd9;
	ld.global.f32 	%f117, [%rd29];
	fma.rn.f32 	%f398, %f2, %f117, %f116;
	add.s32 	%r343, %r343, 2;
$L__BB0_29:
	setp.eq.s32 	%p20, %r38, 0;
	@%p20 bra 	$L__BB0_31;
	add.s32 	%r177, %r343, %r30;
	add.f32 	%f397, %f397, %f2;
	mad.lo.s32 	%r178, %r177, %r33, %r72;
	mul.wide.s32 	%rd30, %r178, 4;
	add.s64 	%rd31, %rd1, %rd30;
	ld.global.f32 	%f118, [%rd31];
	fma.rn.f32 	%f398, %f2, %f118, %f398;
$L__BB0_31:
	add.s32 	%r340, %r340, 1;
	setp.lt.u32 	%p21, %r340, %r28;
	@%p21 bra 	$L__BB0_21;
	bra.uni 	$L__BB0_58;
$L__BB0_32:
	ld.param.u32 	%r323, [_Z8myKernelPKfPfS0_iif_param_4];
	setp.lt.s32 	%p22, %r323, 1;
	@%p22 bra 	$L__BB0_46;
	ld.param.u32 	%r324, [_Z8myKernelPKfPfS0_iif_param_4];
	neg.s32 	%r39, %r324;
	mul.wide.u32 	%rd2, %r324, 4;
	cvta.to.global.u64 	%rd3, %rd13;
	add.s32 	%r190, %r26, %r25;
	sub.s32 	%r191, %r190, %r31;
	div.u32 	%r192, %r6, %r5;
	add.s32 	%r40, %r191, %r192;
	shl.b32 	%r193, %r2, 3;
	add.s32 	%r194, %r27, %r193;
	sub.s32 	%r195, %r194, %r32;
	div.u32 	%r196, %r7, %r5;
	add.s32 	%r41, %r195, %r196;
	mov.b32 	%r331, 0;
	mov.f32 	%f397, 0f00000000;
$L__BB0_34:
	add.s32 	%r47, %r331, %r29;
	shr.u32 	%r198, %r134, 1;
	sub.s32 	%r48, %r47, %r198;
	mov.b32 	%r332, 0;
$L__BB0_35:
	ld.param.u32 	%r325, [_Z8myKernelPKfPfS0_iif_param_4];
	add.s32 	%r50, %r332, %r30;
	shr.u32 	%r200, %r325, 1;
	sub.s32 	%r51, %r50, %r200;
	mov.b32 	%r333, 0;
	mov.f32 	%f383, 0f00000000;
$L__BB0_36:
	add.s32 	%r53, %r48, %r333;
	add.s32 	%r54, %r40, %r333;
	cvt.u64.u32 	%rd49, %r333;
	mad.lo.s64 	%rd89, %rd2, %rd49, %rd3;
	mov.b32 	%r335, 0;
	mov.u32 	%r334, %r39;
$L__BB0_37:
	add.s32 	%r202, %r41, %r335;
	add.s32 	%r203, %r51, %r335;
	mad.lo.s32 	%r204, %r202, %r33, %r54;
	mul.wide.s32 	%rd50, %r204, 4;
	add.s64 	%rd51, %rd1, %rd50;
	ld.global.f32 	%f175, [%rd51];
	mad.lo.s32 	%r205, %r203, %r33, %r53;
	mul.wide.s32 	%rd52, %r205, 4;
	add.s64 	%rd53, %rd1, %rd52;
	ld.global.f32 	%f176, [%rd53];
	sub.f32 	%f177, %f175, %f176;
	ld.global.f32 	%f178, [%rd89];
	mul.f32 	%f10, %f178, %f177;
	abs.f32 	%f11, %f10;
	setp.eq.f32 	%p30, %f10, 0f3F800000;
	mov.f32 	%f384, 0f3F800000;
	@%p30 bra 	$L__BB0_42;
	setp.nan.f32 	%p31, %f11, %f11;
	@%p31 bra 	$L__BB0_41;
	setp.lt.f32 	%p32, %f11, 0f00800000;
	mul.f32 	%f179, %f11, 0f4B800000;
	selp.f32 	%f180, %f179, %f11, %p32;
	mov.b32 	%r206, %f180;
	add.s32 	%r207, %r206, -1060439283;
	and.b32  	%r208, %r207, -8388608;
	sub.s32 	%r209, %r206, %r208;
	mov.b32 	%f181, %r209;
	cvt.rn.f32.s32 	%f182, %r208;
	selp.f32 	%f183, 0fC1C00000, 0f00000000, %p32;
	fma.rn.f32 	%f184, %f182, 0f34000000, %f183;
	add.f32 	%f185, %f181, 0fBF800000;
	add.f32 	%f186, %f181, 0f3F800000;
	rcp.approx.ftz.f32 	%f187, %f186;
	add.f32 	%f188, %f185, %f185;
	mul.f32 	%f189, %f188, %f187;
	mul.f32 	%f190, %f189, %f189;
	neg.f32 	%f191, %f189;
	sub.f32 	%f192, %f185, %f189;
	add.f32 	%f193, %f192, %f192;
	fma.rn.f32 	%f194, %f191, %f185, %f193;
	mul.rn.f32 	%f195, %f187, %f194;
	fma.rn.f32 	%f196, %f190, 0f3A2C32E4, 0f3B52E7DB;
	fma.rn.f32 	%f197, %f196, %f190, 0f3C93BB73;
	fma.rn.f32 	%f198, %f197, %f190, 0f3DF6384F;
	mul.rn.f32 	%f199, %f198, %f190;
	fma.rn.f32 	%f200, %f189, 0f3FB8AA3B, %f184;
	mul.f32 	%f201, %f199, 0f40400000;
	sub.f32 	%f202, %f184, %f200;
	fma.rn.f32 	%f203, %f189, 0f3FB8AA3B, %f202;
	fma.rn.f32 	%f204, %f195, 0f3FB8AA3B, %f203;
	fma.rn.f32 	%f205, %f189, 0f32A55E34, %f204;
	fma.rn.f32 	%f206, %f201, %f195, %f205;
	fma.rn.f32 	%f207, %f199, %f189, %f206;
	add.rn.f32 	%f208, %f200, %f207;
	mov.f32 	%f209, 0f40000000;
	mul.rn.f32 	%f210, %f208, %f209;
	cvt.rni.f32.f32 	%f211, %f210;
	sub.f32 	%f212, %f210, %f211;
	neg.f32 	%f213, %f210;
	fma.rn.f32 	%f214, %f208, 0f40000000, %f213;
	neg.f32 	%f215, %f200;
	add.rn.f32 	%f216, %f208, %f215;
	neg.f32 	%f217, %f216;
	add.rn.f32 	%f218, %f207, %f217;
	fma.rn.f32 	%f219, %f218, 0f40000000, %f214;
	add.f32 	%f220, %f212, %f219;
	setp.gt.f32 	%p33, %f211, 0f00000000;
	selp.b32 	%r210, 0, -2097152000, %p33;
	setp.neu.f32 	%p34, %f10, 0f00000000;
	setp.neu.f32 	%p35, %f11, 0f7F800000;
	setp.lt.f32 	%p36, %f210, 0f00000000;
	selp.f32 	%f221, 0f00000000, 0f7F800000, %p36;
	abs.f32 	%f222, %f210;
	setp.gt.f32 	%p37, %f222, 0f43180000;
	cvt.rzi.s32.f32 	%r211, %f211;
	shl.b32 	%r212, %r211, 23;
	sub.s32 	%r213, %r212, %r210;
	mov.b32 	%f223, %r213;
	add.s32 	%r214, %r210, 2130706432;
	mov.b32 	%f224, %r214;
	fma.rn.f32 	%f225, %f220, 0f391FCB8E, 0f3AAF85ED;
	fma.rn.f32 	%f226, %f225, %f220, 0f3C1D9856;
	fma.rn.f32 	%f227, %f226, %f220, 0f3D6357BB;
	fma.rn.f32 	%f228, %f227, %f220, 0f3E75FDEC;
	fma.rn.f32 	%f229, %f228, %f220, 0f3F317218;
	fma.rn.f32 	%f230, %f229, %f220, 0f3F800000;
	mul.f32 	%f231, %f230, %f224;
	mul.f32 	%f232, %f231, %f223;
	selp.f32 	%f384, %f221, %f232, %p37;
	and.pred  	%p38, %p34, %p35;
	@%p38 bra 	$L__BB0_42;
	add.f32 	%f233, %f10, %f10;
	mov.b32 	%r215, %f233;
	and.b32  	%r216, %r215, 2147483647;
	mov.b32 	%f384, %r216;
	bra.uni 	$L__BB0_42;
$L__BB0_41:
	mov.f32 	%f234, 0f40000000;
	add.rn.f32 	%f384, %f10, %f234;
$L__BB0_42:
	add.f32 	%f383, %f383, %f384;
	add.s32 	%r335, %r335, 1;
	add.s32 	%r334, %r334, 1;
	setp.ne.s32 	%p39, %r334, 0;
	add.s64 	%rd89, %rd89, 4;
	@%p39 bra 	$L__BB0_37;
	add.s32 	%r333, %r333, 1;
	setp.ne.s32 	%p40, %r333, %r134;
	@%p40 bra 	$L__BB0_36;
	neg.f32 	%f235, %f383;
	div.rn.f32 	%f236, %f235, %f65;
	fma.rn.f32 	%f237, %f236, 0f3BBB989D, 0f3F000000;
	cvt.sat.f32.f32 	%f238, %f237;
	mov.f32 	%f239, 0f4B400001;
	mov.f32 	%f240, 0f437C0000;
	fma.rm.f32 	%f241, %f238, %f240, %f239;
	add.f32 	%f242, %f241, 0fCB40007F;
	neg.f32 	%f243, %f242;
	fma.rn.f32 	%f244, %f236, 0f3FB8AA3B, %f243;
	fma.rn.f32 	%f245, %f236, 0f32A57060, %f244;
	mov.b32 	%r217, %f241;
	shl.b32 	%r218, %r217, 23;
	mov.b32 	%f246, %r218;
	ex2.approx.ftz.f32 	%f247, %f245;
	mul.f32 	%f248, %f247, %f246;
	add.f32 	%f397, %f397, %f248;
	mad.lo.s32 	%r219, %r50, %r33, %r47;
	mul.wide.s32 	%rd54, %r219, 4;
	add.s64 	%rd55, %rd1, %rd54;
	ld.global.f32 	%f249, [%rd55];
	fma.rn.f32 	%f398, %f248, %f249, %f398;
	add.s32 	%r332, %r332, 1;
	setp.lt.u32 	%p41, %r332, %r28;
	@%p41 bra 	$L__BB0_35;
	add.s32 	%r331, %r331, 1;
	setp.lt.u32 	%p42, %r331, %r28;
	@%p42 bra 	$L__BB0_34;
	bra.uni 	$L__BB0_58;
$L__BB0_46:
	mov.f32 	%f120, 0f80000000;
	div.rn.f32 	%f121, %f120, %f65;
	fma.rn.f32 	%f122, %f121, 0f3BBB989D, 0f3F000000;
	cvt.sat.f32.f32 	%f123, %f122;
	mov.f32 	%f124, 0f4B400001;
	mov.f32 	%f125, 0f437C0000;
	fma.rm.f32 	%f126, %f123, %f125, %f124;
	add.f32 	%f127, %f126, 0fCB40007F;
	neg.f32 	%f128, %f127;
	fma.rn.f32 	%f129, %f121, 0f3FB8AA3B, %f128;
	fma.rn.f32 	%f130, %f121, 0f32A57060, %f129;
	mov.b32 	%r180, %f126;
	shl.b32 	%r181, %r180, 23;
	mov.b32 	%f131, %r181;
	and.b32  	%r42, %r28, 7;
	and.b32  	%r43, %r28, 248;
	ex2.approx.ftz.f32 	%f132, %f130;
	mul.f32 	%f3, %f132, %f131;
	and.b32  	%r44, %r28, 3;
	and.b32  	%r45, %r28, 1;
	mov.b32 	%r336, 0;
	mov.f32 	%f397, 0f00000000;
	mul.wide.u32 	%rd7, %r33, 4;
$L__BB0_47:
	add.s32 	%r63, %r336, %r29;
	mov.b32 	%r337, 0;
$L__BB0_48:
	.pragma "nounroll";
	mov.u32 	%r64, %r337;
	add.s32 	%r183, %r64, %r30;
	add.f32 	%f133, %f397, %f3;
	mad.lo.s32 	%r184, %r183, %r33, %r63;
	mul.wide.s32 	%rd32, %r184, 4;
	add.s64 	%rd33, %rd1, %rd32;
	ld.global.f32 	%f134, [%rd33];
	fma.rn.f32 	%f135, %f3, %f134, %f398;
	add.f32 	%f136, %f133, %f3;
	add.s64 	%rd34, %rd33, %rd7;
	ld.global.f32 	%f137, [%rd34];
	fma.rn.f32 	%f138, %f3, %f137, %f135;
	add.f32 	%f139, %f136, %f3;
	add.s64 	%rd35, %rd34, %rd7;
	ld.global.f32 	%f140, [%rd35];
	fma.rn.f32 	%f141, %f3, %f140, %f138;
	add.f32 	%f142, %f139, %f3;
	add.s64 	%rd36, %rd35, %rd7;
	ld.global.f32 	%f143, [%rd36];
	fma.rn.f32 	%f144, %f3, %f143, %f141;
	add.f32 	%f145, %f142, %f3;
	add.s64 	%rd37, %rd36, %rd7;
	ld.global.f32 	%f146, [%rd37];
	fma.rn.f32 	%f147, %f3, %f146, %f144;
	add.f32 	%f148, %f145, %f3;
	add.s64 	%rd38, %rd37, %rd7;
	ld.global.f32 	%f149, [%rd38];
	fma.rn.f32 	%f150, %f3, %f149, %f147;
	add.f32 	%f151, %f148, %f3;
	add.s64 	%rd39, %rd38, %rd7;
	ld.global.f32 	%f152, [%rd39];
	fma.rn.f32 	%f153, %f3, %f152, %f150;
	add.f32 	%f397, %f151, %f3;
	add.s64 	%rd8, %rd39, %rd7;
	ld.global.f32 	%f154, [%rd8];
	fma.rn.f32 	%f398, %f3, %f154, %f153;
	add.s32 	%r337, %r64, 8;
	setp.ne.s32 	%p23, %r337, %r43;
	@%p23 bra 	$L__BB0_48;
	setp.eq.s32 	%p24, %r42, 0;
	@%p24 bra 	$L__BB0_57;
	setp.lt.u32 	%p25, %r42, 4;
	mov.u32 	%r339, %r43;
	@%p25 bra 	$L__BB0_52;
	add.f32 	%f156, %f397, %f3;
	add.s64 	%rd40, %rd8, %rd7;
	ld.global.f32 	%f157, [%rd40];
	fma.rn.f32 	%f158, %f3, %f157, %f398;
	add.f32 	%f159, %f156, %f3;
	add.s64 	%rd41, %rd40, %rd7;
	ld.global.f32 	%f160, [%rd41];
	fma.rn.f32 	%f161, %f3, %f160, %f158;
	add.f32 	%f162, %f159, %f3;
	add.s64 	%rd42, %rd41, %rd7;
	ld.global.f32 	%f163, [%rd42];
	fma.rn.f32 	%f164, %f3, %f163, %f161;
	add.f32 	%f397, %f162, %f3;
	add.s64 	%rd43, %rd42, %rd7;
	ld.global.f32 	%f165, [%rd43];
	fma.rn.f32 	%f398, %f3, %f165, %f164;
	add.s32 	%r339, %r64, 12;
$L__BB0_52:
	setp.eq.s32 	%p26, %r44, 0;
	@%p26 bra 	$L__BB0_57;
	setp.eq.s32 	%p27, %r44, 1;
	@%p27 bra 	$L__BB0_55;
	add.s32 	%r185, %r339, %r30;
	add.f32 	%f167, %f397, %f3;
	mad.lo.s32 	%r186, %r185, %r33, %r63;
	mul.wide.s32 	%rd44, %r186, 4;
	add.s64 	%rd45, %rd1, %rd44;
	ld.global.f32 	%f168, [%rd45];
	fma.rn.f32 	%f169, %f3, %f168, %f398;
	add.f32 	%f397, %f167, %f3;
	add.s64 	%rd46, %rd45, %rd7;
	ld.global.f32 	%f170, [%rd46];
	fma.rn.f32 	%f398, %f3, %f170, %f169;
	add.s32 	%r339, %r339, 2;
$L__BB0_55:
	setp.eq.s32 	%p28, %r45, 0;
	@%p28 bra 	$L__BB0_57;
	add.s32 	%r187, %r339, %r30;
	add.f32 	%f397, %f397, %f3;
	mad.lo.s32 	%r188, %r187, %r33, %r63;
	mul.wide.s32 	%rd47, %r188, 4;
	add.s64 	%rd48, %rd1, %rd47;
	ld.global.f32 	%f171, [%rd48];
	fma.rn.f32 	%f398, %f3, %f171, %f398;
$L__BB0_57:
	add.s32 	%r336, %r336, 1;
	setp.lt.u32 	%p29, %r336, %r28;
	@%p29 bra 	$L__BB0_47;
$L__BB0_58:
	setp.ne.s32 	%p43, %r8, 0;
	st.shared.f32 	[%r34], %f398;
	shl.b32 	%r220, %r6, 6;
	mov.u32 	%r221, _ZZ8myKernelPKfPfS0_iifE11z_per_block;
	add.s32 	%r222, %r221, %r220;
	shl.b32 	%r223, %r7, 2;
	add.s32 	%r224, %r222, %r223;
	st.shared.f32 	[%r224], %f397;
	bar.sync 	0;
	@%p43 bra 	$L__BB0_61;
	setp.eq.s16 	%p44, %rs1, 1;
	selp.u32 	%r80, 1, 0, %p44;
	div.u32 	%r81, 2, %r5;
	div.u32 	%r82, 3, %r5;
	div.u32 	%r83, 4, %r5;
	div.u32 	%r84, 5, %r5;
	div.u32 	%r85, 6, %r5;
	div.u32 	%r86, 7, %r5;
	div.u32 	%r87, 8, %r5;
	div.u32 	%r88, 9, %r5;
	div.u32 	%r89, 10, %r5;
	div.u32 	%r90, 11, %r5;
	div.u32 	%r91, 12, %r5;
	div.u32 	%r92, 13, %r5;
	div.u32 	%r93, 14, %r5;
	div.u32 	%r94, 15, %r5;
	mov.b32 	%r345, 32;
	mov.b32 	%r344, -16;
	shl.b32 	%r234, %r80, 2;
	shl.b32 	%r236, %r81, 2;
	shl.b32 	%r238, %r82, 2;
	shl.b32 	%r240, %r83, 2;
	shl.b32 	%r242, %r84, 2;
	shl.b32 	%r244, %r85, 2;
	shl.b32 	%r246, %r86, 2;
	shl.b32 	%r248, %r87, 2;
	shl.b32 	%r250, %r88, 2;
	shl.b32 	%r252, %r89, 2;
	shl.b32 	%r254, %r90, 2;
	shl.b32 	%r256, %r91, 2;
	shl.b32 	%r258, %r92, 2;
	shl.b32 	%r260, %r93, 2;
	shl.b32 	%r262, %r94, 2;
$L__BB0_60:
	add.s32 	%r227, %r344, 16;
	div.u32 	%r228, %r227, %r5;
	shl.b32 	%r229, %r228, 5;
	mov.u32 	%r230, _ZZ8myKernelPKfPfS0_iifE7Z_total;
	add.s32 	%r231, %r230, %r229;
	add.s32 	%r233, %r221, %r345;
	ld.shared.f32 	%f250, [%r233+-32];
	ld.shared.f32 	%f251, [%r231];
	add.f32 	%f252, %f250, %f251;
	st.shared.f32 	[%r231], %f252;
	ld.shared.f32 	%f253, [%r233+-28];
	add.s32 	%r235, %r231, %r234;
	ld.shared.f32 	%f254, [%r235];
	add.f32 	%f255, %f253, %f254;
	st.shared.f32 	[%r235], %f255;
	ld.shared.f32 	%f256, [%r233+-24];
	add.s32 	%r237, %r231, %r236;
	ld.shared.f32 	%f257, [%r237];
	add.f32 	%f258, %f256, %f257;
	st.shared.f32 	[%r237], %f258;
	ld.shared.f32 	%f259, [%r233+-20];
	add.s32 	%r239, %r231, %r238;
	ld.shared.f32 	%f260, [%r239];
	add.f32 	%f261, %f259, %f260;
	st.shared.f32 	[%r239], %f261;
	ld.shared.f32 	%f262, [%r233+-16];
	add.s32 	%r241, %r231, %r240;
	ld.shared.f32 	%f263, [%r241];
	add.f32 	%f264, %f262, %f263;
	st.shared.f32 	[%r241], %f264;
	ld.shared.f32 	%f265, [%r233+-12];
	add.s32 	%r243, %r231, %r242;
	ld.shared.f32 	%f266, [%r243];
	add.f32 	%f267, %f265, %f266;
	st.shared.f32 	[%r243], %f267;
	ld.shared.f32 	%f268, [%r233+-8];
	add.s32 	%r245, %r231, %r244;
	ld.shared.f32 	%f269, [%r245];
	add.f32 	%f270, %f268, %f269;
	st.shared.f32 	[%r245], %f270;
	ld.shared.f32 	%f271, [%r233+-4];
	add.s32 	%r247, %r231, %r246;
	ld.shared.f32 	%f272, [%r247];
	add.f32 	%f273, %f271, %f272;
	st.shared.f32 	[%r247], %f273;
	ld.shared.f32 	%f274, [%r233];
	add.s32 	%r249, %r231, %r248;
	ld.shared.f32 	%f275, [%r249];
	add.f32 	%f276, %f274, %f275;
	st.shared.f32 	[%r249], %f276;
	ld.shared.f32 	%f277, [%r233+4];
	add.s32 	%r251, %r231, %r250;
	ld.shared.f32 	%f278, [%r251];
	add.f32 	%f279, %f277, %f278;
	st.shared.f32 	[%r251], %f279;
	ld.shared.f32 	%f280, [%r233+8];
	add.s32 	%r253, %r231, %r252;
	ld.shared.f32 	%f281, [%r253];
	add.f32 	%f282, %f280, %f281;
	st.shared.f32 	[%r253], %f282;
	ld.shared.f32 	%f283, [%r233+12];
	add.s32 	%r255, %r231, %r254;
	ld.shared.f32 	%f284, [%r255];
	add.f32 	%f285, %f283, %f284;
	st.shared.f32 	[%r255], %f285;
	ld.shared.f32 	%f286, [%r233+16];
	add.s32 	%r257, %r231, %r256;
	ld.shared.f32 	%f287, [%r257];
	add.f32 	%f288, %f286, %f287;
	st.shared.f32 	[%r257], %f288;
	ld.shared.f32 	%f289, [%r233+20];
	add.s32 	%r259, %r231, %r258;
	ld.shared.f32 	%f290, [%r259];
	add.f32 	%f291, %f289, %f290;
	st.shared.f32 	[%r259], %f291;
	ld.shared.f32 	%f292, [%r233+24];
	add.s32 	%r261, %r231, %r260;
	ld.shared.f32 	%f293, [%r261];
	add.f32 	%f294, %f292, %f293;
	st.shared.f32 	[%r261], %f294;
	ld.shared.f32 	%f295, [%r233+28];
	add.s32 	%r263, %r231, %r262;
	ld.shared.f32 	%f296, [%r263];
	add.f32 	%f297, %f295, %f296;
	st.shared.f32 	[%r263], %f297;
	add.s32 	%r345, %r345, 64;
	add.s32 	%r344, %r344, 1;
	setp.ne.s32 	%p45, %r345, 1056;
	@%p45 bra 	$L__BB0_60;
$L__BB0_61:
	setp.ne.s32 	%p46, %r8, 0;
	bar.sync 	0;
	@%p46 bra 	$L__BB0_64;
	ld.param.u64 	%rd88, [_Z8myKernelPKfPfS0_iif_param_1];
	cvta.to.global.u64 	%rd11, %rd88;
	shl.b32 	%r266, %r2, 10;
	mov.u32 	%r267, %ctaid.x;
	shl.b32 	%r268, %r267, 3;
	add.s32 	%r99, %r266, %r268;
	setp.eq.s16 	%p47, %rs1, 1;
	selp.u32 	%r100, 1, 0, %p47;
	selp.b32 	%r101, 128, 0, %p47;
	div.u32 	%r102, 2, %r5;
	shl.b32 	%r103, %r102, 7;
	div.u32 	%r104, 3, %r5;
	shl.b32 	%r105, %r104, 7;
	div.u32 	%r106, 4, %r5;
	shl.b32 	%r107, %r106, 7;
	div.u32 	%r108, 5, %r5;
	shl.b32 	%r109, %r108, 7;
	div.u32 	%r110, 6, %r5;
	shl.b32 	%r111, %r110, 7;
	div.u32 	%r112, 7, %r5;
	shl.b32 	%r113, %r112, 7;
	div.u32 	%r114, 8, %r5;
	shl.b32 	%r115, %r114, 7;
	div.u32 	%r116, 9, %r5;
	shl.b32 	%r117, %r116, 7;
	div.u32 	%r118, 10, %r5;
	shl.b32 	%r119, %r118, 7;
	div.u32 	%r120, 11, %r5;
	shl.b32 	%r121, %r120, 7;
	div.u32 	%r122, 12, %r5;
	shl.b32 	%r123, %r122, 7;
	div.u32 	%r124, 13, %r5;
	shl.b32 	%r125, %r124, 7;
	div.u32 	%r126, 14, %r5;
	shl.b32 	%r127, %r126, 7;
	div.u32 	%r128, 15, %r5;
	shl.b32 	%r129, %r128, 7;
	mov.b32 	%r347, 32;
	mov.b32 	%r346, -16;
	shl.b32 	%r277, %r100, 2;
$L__BB0_63:
	add.s32 	%r269, %r346, 16;
	div.u32 	%r270, %r269, %r5;
	add.s32 	%r271, %r99, %r270;
	mov.u32 	%r272, _ZZ8myKernelPKfPfS0_iifE6output;
	add.s32 	%r273, %r272, %r347;
	shl.b32 	%r274, %r270, 5;
	mov.u32 	%r275, _ZZ8myKernelPKfPfS0_iifE7Z_total;
	add.s32 	%r276, %r275, %r274;
	ld.shared.f32 	%f298, [%r276];
	rcp.rn.f32 	%f299, %f298;
	ld.shared.f32 	%f300, [%r273+-32];
	mul.wide.u32 	%rd56, %r271, 4;
	add.s64 	%rd57, %rd11, %rd56;
	ld.global.f32 	%f301, [%rd57];
	fma.rn.f32 	%f302, %f299, %f300, %f301;
	st.global.f32 	[%rd57], %f302;
	add.s32 	%r278, %r276, %r277;
	ld.shared.f32 	%f303, [%r278];
	rcp.rn.f32 	%f304, %f303;
	ld.shared.f32 	%f305, [%r273+-28];
	add.s32 	%r279, %r271, %r101;
	mul.wide.u32 	%rd58, %r279, 4;
	add.s64 	%rd59, %rd11, %rd58;
	ld.global.f32 	%f306, [%rd59];
	fma.rn.f32 	%f307, %f304, %f305, %f306;
	st.global.f32 	[%rd59], %f307;
	shl.b32 	%r280, %r102, 2;
	add.s32 	%r281, %r276, %r280;
	ld.shared.f32 	%f308, [%r281];
	rcp.rn.f32 	%f309, %f308;
	ld.shared.f32 	%f310, [%r273+-24];
	add.s32 	%r282, %r271, %r103;
	mul.wide.u32 	%rd60, %r282, 4;
	add.s64 	%rd61, %rd11, %rd60;
	ld.global.f32 	%f311, [%rd61];
	fma.rn.f32 	%f312, %f309, %f310, %f311;
	st.global.f32 	[%rd61], %f312;
	shl.b32 	%r283, %r104, 2;
	add.s32 	%r284, %r276, %r283;
	ld.shared.f32 	%f313, [%r284];
	rcp.rn.f32 	%f314, %f313;
	ld.shared.f32 	%f315, [%r273+-20];
	add.s32 	%r285, %r271, %r105;
	mul.wide.u32 	%rd62, %r285, 4;
	add.s64 	%rd63, %rd11, %rd62;
	ld.global.f32 	%f316, [%rd63];
	fma.rn.f32 	%f317, %f314, %f315, %f316;
	st.global.f32 	[%rd63], %f317;
	shl.b32 	%r286, %r106, 2;
	add.s32 	%r287, %r276, %r286;
	ld.shared.f32 	%f318, [%r287];
	rcp.rn.f32 	%f319, %f318;
	ld.shared.f32 	%f320, [%r273+-16];
	add.s32 	%r288, %r271, %r107;
	mul.wide.u32 	%rd64, %r288, 4;
	add.s64 	%rd65, %rd11, %rd64;
	ld.global.f32 	%f321, [%rd65];
	fma.rn.f32 	%f322, %f319, %f320, %f321;
	st.global.f32 	[%rd65], %f322;
	shl.b32 	%r289, %r108, 2;
	add.s32 	%r290, %r276, %r289;
	ld.shared.f32 	%f323, [%r290];
	rcp.rn.f32 	%f324, %f323;
	ld.shared.f32 	%f325, [%r273+-12];
	add.s32 	%r291, %r271, %r109;
	mul.wide.u32 	%rd66, %r291, 4;
	add.s64 	%rd67, %rd11, %rd66;
	ld.global.f32 	%f326, [%rd67];
	fma.rn.f32 	%f327, %f324, %f325, %f326;
	st.global.f32 	[%rd67], %f327;
	shl.b32 	%r292, %r110, 2;
	add.s32 	%r293, %r276, %r292;
	ld.shared.f32 	%f328, [%r293];
	rcp.rn.f32 	%f329, %f328;
	ld.shared.f32 	%f330, [%r273+-8];
	add.s32 	%r294, %r271, %r111;
	mul.wide.u32 	%rd68, %r294, 4;
	add.s64 	%rd69, %rd11, %rd68;
	ld.global.f32 	%f331, [%rd69];
	fma.rn.f32 	%f332, %f329, %f330, %f331;
	st.global.f32 	[%rd69], %f332;
	shl.b32 	%r295, %r112, 2;
	add.s32 	%r296, %r276, %r295;
	ld.shared.f32 	%f333, [%r296];
	rcp.rn.f32 	%f334, %f333;
	ld.shared.f32 	%f335, [%r273+-4];
	add.s32 	%r297, %r271, %r113;
	mul.wide.u32 	%rd70, %r297, 4;
	add.s64 	%rd71, %rd11, %rd70;
	ld.global.f32 	%f336, [%rd71];
	fma.rn.f32 	%f337, %f334, %f335, %f336;
	st.global.f32 	[%rd71], %f337;
	shl.b32 	%r298, %r114, 2;
	add.s32 	%r299, %r276, %r298;
	ld.shared.f32 	%f338, [%r299];
	rcp.rn.f32 	%f339, %f338;
	ld.shared.f32 	%f340, [%r273];
	add.s32 	%r300, %r271, %r115;
	mul.wide.u32 	%rd72, %r300, 4;
	add.s64 	%rd73, %rd11, %rd72;
	ld.global.f32 	%f341, [%rd73];
	fma.rn.f32 	%f342, %f339, %f340, %f341;
	st.global.f32 	[%rd73], %f342;
	shl.b32 	%r301, %r116, 2;
	add.s32 	%r302, %r276, %r301;
	ld.shared.f32 	%f343, [%r302];
	rcp.rn.f32 	%f344, %f343;
	ld.shared.f32 	%f345, [%r273+4];
	add.s32 	%r303, %r271, %r117;
	mul.wide.u32 	%rd74, %r303, 4;
	add.s64 	%rd75, %rd11, %rd74;
	ld.global.f32 	%f346, [%rd75];
	fma.rn.f32 	%f347, %f344, %f345, %f346;
	st.global.f32 	[%rd75], %f347;
	shl.b32 	%r304, %r118, 2;
	add.s32 	%r305, %r276, %r304;
	ld.shared.f32 	%f348, [%r305];
	rcp.rn.f32 	%f349, %f348;
	ld.shared.f32 	%f350, [%r273+8];
	add.s32 	%r306, %r271, %r119;
	mul.wide.u32 	%rd76, %r306, 4;
	add.s64 	%rd77, %rd11, %rd76;
	ld.global.f32 	%f351, [%rd77];
	fma.rn.f32 	%f352, %f349, %f350, %f351;
	st.global.f32 	[%rd77], %f352;
	shl.b32 	%r307, %r120, 2;
	add.s32 	%r308, %r276, %r307;
	ld.shared.f32 	%f353, [%r308];
	rcp.rn.f32 	%f354, %f353;
	ld.shared.f32 	%f355, [%r273+12];
	add.s32 	%r309, %r271, %r121;
	mul.wide.u32 	%rd78, %r309, 4;
	add.s64 	%rd79, %rd11, %rd78;
	ld.global.f32 	%f356, [%rd79];
	fma.rn.f32 	%f357, %f354, %f355, %f356;
	st.global.f32 	[%rd79], %f357;
	shl.b32 	%r310, %r122, 2;
	add.s32 	%r311, %r276, %r310;
	ld.shared.f32 	%f358, [%r311];
	rcp.rn.f32 	%f359, %f358;
	ld.shared.f32 	%f360, [%r273+16];
	add.s32 	%r312, %r271, %r123;
	mul.wide.u32 	%rd80, %r312, 4;
	add.s64 	%rd81, %rd11, %rd80;
	ld.global.f32 	%f361, [%rd81];
	fma.rn.f32 	%f362, %f359, %f360, %f361;
	st.global.f32 	[%rd81], %f362;
	shl.b32 	%r313, %r124, 2;
	add.s32 	%r314, %r276, %r313;
	ld.shared.f32 	%f363, [%r314];
	rcp.rn.f32 	%f364, %f363;
	ld.shared.f32 	%f365, [%r273+20];
	add.s32 	%r315, %r271, %r125;
	mul.wide.u32 	%rd82, %r315, 4;
	add.s64 	%rd83, %rd11, %rd82;
	ld.global.f32 	%f366, [%rd83];
	fma.rn.f32 	%f367, %f364, %f365, %f366;
	st.global.f32 	[%rd83], %f367;
	shl.b32 	%r316, %r126, 2;
	add.s32 	%r317, %r276, %r316;
	ld.shared.f32 	%f368, [%r317];
	rcp.rn.f32 	%f369, %f368;
	ld.shared.f32 	%f370, [%r273+24];
	add.s32 	%r318, %r271, %r127;
	mul.wide.u32 	%rd84, %r318, 4;
	add.s64 	%rd85, %rd11, %rd84;
	ld.global.f32 	%f371, [%rd85];
	fma.rn.f32 	%f372, %f369, %f370, %f371;
	st.global.f32 	[%rd85], %f372;
	shl.b32 	%r319, %r128, 2;
	add.s32 	%r320, %r276, %r319;
	ld.shared.f32 	%f373, [%r320];
	rcp.rn.f32 	%f374, %f373;
	ld.shared.f32 	%f375, [%r273+28];
	add.s32 	%r321, %r271, %r129;
	mul.wide.u32 	%rd86, %r321, 4;
	add.s64 	%rd87, %rd11, %rd86;
	ld.global.f32 	%f376, [%rd87];
	fma.rn.f32 	%f377, %f374, %f375, %f376;
	st.global.f32 	[%rd87], %f377;
	add.s32 	%r347, %r347, 64;
	add.s32 	%r346, %r346, 1;
	setp.ne.s32 	%p48, %r347, 1056;
	@%p48 bra 	$L__BB0_63;
$L__BB0_64:
	ret;

}


// ===== COMPILED SASS (sm_100) =====

	.target	sm_100

	.elftype	@"ET_EXEC"


//--------------------- .note.nv.tkinfo           --------------------------
	.section	.note.nv.tkinfo,"",@"SHT_NOTE"
	.sectionflags	@"SHF_NOTE_NV_TKINFO"
	.tkinfo
        /*0018*/ 	.word	0x00000002
        /*0030*/ 	.string	""
        /*0030*/ 	.string	"ptxas"
        /*0030*/ 	.string	"Cuda compilation tools, release 13.0, V13.0.88"
        /*0030*/ 	.string	"Build cuda_13.0.r13.0/compiler.36424714_0"
        /*0030*/ 	.string	"-arch sm_100 -m 64 "



//--------------------- .note.nv.cuinfo           --------------------------
	.section	.note.nv.cuinfo,"",@"SHT_NOTE"
	.sectionflags	@"SHF_NOTE_NV_CUINFO"
        /*0018*/ 	.short	0x0002
        /*001a*/ 	.short	0x0064
        /*001c*/ 	.short	0x0082
	.zero		2


//--------------------- .nv.info                  --------------------------
	.section	.nv.info,"",@"SHT_CUDA_INFO"
	.align	4


	//----- nvinfo : EIATTR_REGCOUNT
	.align		4
        /*0000*/ 	.byte	0x04, 0x2f
        /*0002*/ 	.short	(.L_1 - .L_0)
	.align		4
.L_0:
        /*0004*/ 	.word	index@(_Z8myKernelPKfPfS0_iif)
        /*0008*/ 	.word	0x00000027


	//----- nvinfo : EIATTR_FRAME_SIZE
	.align		4
.L_1:
        /*000c*/ 	.byte	0x04, 0x11
        /*000e*/ 	.short	(.L_3 - .L_2)
	.align		4
.L_2:
        /*0010*/ 	.word	index@($__internal_2_$__cuda_sm3x_div_rn_noftz_f32_slowpath)
        /*0014*/ 	.word	0x00000000


	//----- nvinfo : EIATTR_FRAME_SIZE
	.align		4
.L_3:
        /*0018*/ 	.byte	0x04, 0x11
        /*001a*/ 	.short	(.L_5 - .L_4)
	.align		4
.L_4:
        /*001c*/ 	.word	index@($__internal_1_$__cuda_sm20_rcp_rn_f32_slowpath)
        /*0020*/ 	.word	0x00000000


	//----- nvinfo : EIATTR_FRAME_SIZE
	.align		4
.L_5:
        /*0024*/ 	.byte	0x04, 0x11
        /*0026*/ 	.short	(.L_7 - .L_6)
	.align		4
.L_6:
        /*0028*/ 	.word	index@($__internal_0_$__cuda_sm20_div_u16)
        /*002c*/ 	.word	0x00000000


	//----- nvinfo : EIATTR_FRAME_SIZE
	.align		4
.L_7:
        /*0030*/ 	.byte	0x04, 0x11
        /*0032*/ 	.short	(.L_9 - .L_8)
	.align		4
.L_8:
        /*0034*/ 	.word	index@(_Z8myKernelPKfPfS0_iif)
        /*0038*/ 	.word	0x00000000


	//----- nvinfo : EIATTR_MIN_STACK_SIZE
	.align		4
.L_9:
        /*003c*/ 	.byte	0x04, 0x12
        /*003e*/ 	.short	(.L_11 - .L_10)
	.align		4
.L_10:
        /*0040*/ 	.word	index@(_Z8myKernelPKfPfS0_iif)
        /*0044*/ 	.word	0x00000000
.L_11:


//--------------------- .nv.compat                --------------------------
	.section	.nv.compat,"",@"SHT_CUDA_COMPAT_INFO"
	.align	4
        /*0000*/ 	.byte	0x02, 0x09, 0x00, 0x00, 0x02, 0x02, 0x01, 0x00, 0x02, 0x05, 0x05, 0x00, 0x03, 0x07, 0x01, 0x01
        /*0010*/ 	.byte	0x02, 0x03, 0x00, 0x00, 0x02, 0x06, 0x01, 0x00, 0x04, 0x0b, 0x08, 0x00, 0x01, 0x00, 0x00, 0x00
        /*0020*/ 	.byte	0x00, 0x00, 0x00, 0x00


//--------------------- .nv.info._Z8myKernelPKfPfS0_iif --------------------------
	.section	.nv.info._Z8myKernelPKfPfS0_iif,"",@"SHT_CUDA_INFO"
	.sectionflags	@""
	.align	4


	//----- nvinfo : EIATTR_CUDA_API_VERSION
	.align		4
        /*0000*/ 	.byte	0x04, 0x37
        /*0002*/ 	.short	(.L_13 - .L_12)
.L_12:
        /*0004*/ 	.word	0x00000082


	//----- nvinfo : EIATTR_KPARAM_INFO
	.align		4
.L_13:
        /*0008*/ 	.byte	0x04, 0x17
        /*000a*/ 	.short	(.L_15 - .L_14)
.L_14:
        /*000c*/ 	.word	0x00000000
        /*0010*/ 	.short	0x0005
        /*0012*/ 	.short	0x0020
        /*0014*/ 	.byte	0x00, 0xf0, 0x11, 0x00


	//----- nvinfo : EIATTR_KPARAM_INFO
	.align		4
.L_15:
        /*0018*/ 	.byte	0x04, 0x17
        /*001a*/ 	.short	(.L_17 - .L_16)
.L_16:
        /*001c*/ 	.word	0x00000000
        /*0020*/ 	.short	0x0004
        /*0022*/ 	.short	0x001c
        /*0024*/ 	.byte	0x00, 0xf0, 0x11, 0x00


	//----- nvinfo : EIATTR_KPARAM_INFO
	.align		4
.L_17:
        /*0028*/ 	.byte	0x04, 0x17
        /*002a*/ 	.short	(.L_19 - .L_18)
.L_18:
        /*002c*/ 	.word	0x00000000
        /*0030*/ 	.short	0x0003
        /*0032*/ 	.short	0x0018
        /*0034*/ 	.byte	0x00, 0xf0, 0x11, 0x00


	//----- nvinfo : EIATTR_KPARAM_INFO
	.align		4
.L_19:
        /*0038*/ 	.byte	0x04, 0x17
        /*003a*/ 	.short	(.L_21 - .L_20)
.L_20:
        /*003c*/ 	.word	0x00000000
        /*0040*/ 	.short	0x0002
        /*0042*/ 	.short	0x0010
        /*0044*/ 	.byte	0x00, 0xf5, 0x21, 0x00


	//----- nvinfo : EIATTR_KPARAM_INFO
	.align		4
.L_21:
        /*0048*/ 	.byte	0x04, 0x17
        /*004a*/ 	.short	(.L_23 - .L_22)
.L_22:
        /*004c*/ 	.word	0x00000000
        /*0050*/ 	.short	0x0001
        /*0052*/ 	.short	0x0008
        /*0054*/ 	.byte	0x00, 0xf5, 0x21, 0x00


	//----- nvinfo : EIATTR_KPARAM_INFO
	.align		4
.L_23:
        /*0058*/ 	.byte	0x04, 0x17
        /*005a*/ 	.short	(.L_25 - .L_24)
.L_24:
        /*005c*/ 	.word	0x00000000
        /*0060*/ 	.short	0x0000
        /*0062*/ 	.short	0x0000
        /*0064*/ 	.byte	0x00, 0xf5, 0x21, 0x00


	//----- nvinfo : EIATTR_SPARSE_MMA_MASK
	.align		4
.L_25:
        /*0068*/ 	.byte	0x03, 0x50
        /*006a*/ 	.short	0x0000


	//----- nvinfo : EIATTR_MAXREG_COUNT
	.align		4
        /*006c*/ 	.byte	0x03, 0x1b
        /*006e*/ 	.short	0x00ff


	//----- nvinfo : EIATTR_NUM_BARRIERS
	.align		4
        /*0070*/ 	.byte	0x02, 0x4c
        /*0072*/ 	.byte	0x01
	.zero		1


	//----- nvinfo : EIATTR_MERCURY_ISA_VERSION
	.align		4
        /*0074*/ 	.byte	0x03, 0x5f
        /*0076*/ 	.short	0x0101


	//----- nvinfo : EIATTR_VRC_CTA_INIT_COUNT
	.align		4
        /*0078*/ 	.byte	0x02, 0x4a
	.zero		1
	.zero		1


	//----- nvinfo : EIATTR_EXIT_INSTR_OFFSETS
	.align		4
        /*007c*/ 	.byte	0x04, 0x1c
        /*007e*/ 	.short	(.L_27 - .L_26)


	//   ....[0]....
.L_26:
        /*0080*/ 	.word	0x00000040


	//   ....[1]....
        /*0084*/ 	.word	0x00003660


	//   ....[2]....
        /*0088*/ 	.word	0x00005740


	//----- nvinfo : EIATTR_CRS_STACK_SIZE
	.align		4
.L_27:
        /*008c*/ 	.byte	0x04, 0x1e
        /*008e*/ 	.short	(.L_29 - .L_28)
.L_28:
        /*0090*/ 	.word	0x00000000


	//----- nvinfo : EIATTR_CBANK_PARAM_SIZE
	.align		4
.L_29:
        /*0094*/ 	.byte	0x03, 0x19
        /*0096*/ 	.short	0x0024


	//----- nvinfo : EIATTR_PARAM_CBANK
	.align		4
        /*0098*/ 	.byte	0x04, 0x0a
        /*009a*/ 	.short	(.L_31 - .L_30)
	.align		4
.L_30:
        /*009c*/ 	.word	index@(.nv.constant0._Z8myKernelPKfPfS0_iif)
        /*00a0*/ 	.short	0x0380
        /*00a2*/ 	.short	0x0024


	//----- nvinfo : EIATTR_SW_WAR
	.align		4
.L_31:
        /*00a4*/ 	.byte	0x04, 0x36
        /*00a6*/ 	.short	(.L_33 - .L_32)
.L_32:
        /*00a8*/ 	.word	0x00000008
.L_33:


//--------------------- .nv.callgraph             --------------------------
	.section	.nv.callgraph,"",@"SHT_CUDA_CALLGRAPH"
	.align	4
	.sectionentsize	8
	.align		4
        /*0000*/ 	.word	0x00000000
	.align		4
        /*0004*/ 	.word	0xffffffff
	.align		4
        /*0008*/ 	.word	0x00000000
	.align		4
        /*000c*/ 	.word	0xfffffffe
	.align		4
        /*0010*/ 	.word	0x00000000
	.align		4
        /*0014*/ 	.word	0xfffffffd
	.align		4
        /*0018*/ 	.word	0x00000000
	.align		4
        /*001c*/ 	.word	0xfffffffc


//--------------------- .text._Z8myKernelPKfPfS0_iif --------------------------
	.section	.text._Z8myKernelPKfPfS0_iif,"ax",@progbits
	.align	128
        .global         _Z8myKernelPKfPfS0_iif
        .type           _Z8myKernelPKfPfS0_iif,@function
        .size           _Z8myKernelPKfPfS0_iif,(.L_x_82 - _Z8myKernelPKfPfS0_iif)
        .other          _Z8myKernelPKfPfS0_iif,@"STO_CUDA_ENTRY STV_DEFAULT"
_Z8myKernelPKfPfS0_iif:
.text._Z8myKernelPKfPfS0_iif:
[----:B------:R-:W-:Y:S01]  /*0000*/  LDC R1, c[0x0][0x37c] ;  /* 0x0000df00ff017b82 */ /* 0x000fe20000000800 */
[----:B------:R-:W0:Y:S01]  /*0010*/  S2R R4, SR_CTAID.X ;  /* 0x0000000000047919 */ /* 0x000e220000002500 */
[----:B------:R-:W0:Y:S02]  /*0020*/  S2R R5, SR_CTAID.Y ;  /* 0x0000000000057919 */ /* 0x000e240000002600 */
[----:B0-----:R-:W-:-:S13]  /*0030*/  LOP3.LUT P0, RZ, R4, 0x7fffff80, R5, 0xc8, !PT ;  /* 0x7fffff8004ff7812 */ /* 0x001fda000780c805 */
[----:B------:R-:W-:Y:S05]  /*0040*/  @P0 EXIT ;  /* 0x000000000000094d */ /* 0x000fea0003800000 */
[----:B------:R-:W0:Y:S01]  /*0050*/  LDC R11, c[0x0][0x370] ;  /* 0x0000dc00ff0b7b82 */ /* 0x000e220000000800 */
[----:B------:R-:W-:Y:S01]  /*0060*/  MOV R10, 0x1b0 ;  /* 0x000001b0000a7802 */ /* 0x000fe20000000f00 */
[----:B0-----:R-:W0:Y:S01]  /*0070*/  I2F.U32.RP R0, R11 ;  /* 0x0000000b00007306 */ /* 0x001e220000209000 */
[----:B------:R-:W-:-:S07]  /*0080*/  ISETP.NE.U32.AND P2, PT, R11, RZ, PT ;  /* 0x000000ff0b00720c */ /* 0x000fce0003f45070 */
[----:B0-----:R-:W0:Y:S02]  /*0090*/  MUFU.RCP R0, R0 ;  /* 0x0000000000007308 */ /* 0x001e240000001000 */
[----:B0-----:R-:W-:-:S06]  /*00a0*/  IADD3 R2, PT, PT, R0, 0xffffffe, RZ ;  /* 0x0ffffffe00027810 */ /* 0x001fcc0007ffe0ff */
[----:B------:R0:W1:Y:S02]  /*00b0*/  F2I.FTZ.U32.TRUNC.NTZ R3, R2 ;  /* 0x0000000200037305 */ /* 0x000064000021f000 */
[----:B0-----:R-:W-:Y:S02]  /*00c0*/  HFMA2 R2, -RZ, RZ, 0, 0 ;  /* 0x00000000ff027431 */ /* 0x001fe400000001ff */
[----:B-1----:R-:W-:-:S04]  /*00d0*/  IMAD.MOV R6, RZ, RZ, -R3 ;  /* 0x000000ffff067224 */ /* 0x002fc800078e0a03 */
[----:B------:R-:W-:-:S04]  /*00e0*/  IMAD R7, R6, R11, RZ ;  /* 0x0000000b06077224 */ /* 0x000fc800078e02ff */
[----:B------:R-:W-:-:S06]  /*00f0*/  IMAD.HI.U32 R3, R3, R7, R2 ;  /* 0x0000000703037227 */ /* 0x000fcc00078e0002 */
[----:B------:R-:W-:-:S04]  /*0100*/  IMAD.HI.U32 R3, R3, 0x80, RZ ;  /* 0x0000008003037827 */ /* 0x000fc800078e00ff */
[----:B------:R-:W-:-:S04]  /*0110*/  IMAD.MOV R6, RZ, RZ, -R3 ;  /* 0x000000ffff067224 */ /* 0x000fc800078e0a03 */
[----:B------:R-:W-:-:S05]  /*0120*/  IMAD R6, R11, R6, 0x80 ;  /* 0x000000800b067424 */ /* 0x000fca00078e0206 */
[----:B------:R-:W-:-:S13]  /*0130*/  ISETP.GE.U32.AND P0, PT, R6, R11, PT ;  /* 0x0000000b0600720c */ /* 0x000fda0003f06070 */
[----:B------:R-:W-:Y:S01]  /*0140*/  @P0 IADD3 R6, PT, PT, R6, -R11, RZ ;  /* 0x8000000b06060210 */ /* 0x000fe20007ffe0ff */
[----:B------:R-:W-:-:S03]  /*0150*/  @P0 VIADD R3, R3, 0x1 ;  /* 0x0000000103030836 */ /* 0x000fc60000000000 */
[----:B------:R-:W-:-:S13]  /*0160*/  ISETP.GE.U32.AND P1, PT, R6, R11, PT ;  /* 0x0000000b0600720c */ /* 0x000fda0003f26070 */
[----:B------:R-:W-:Y:S02]  /*0170*/  @P1 IADD3 R3, PT, PT, R3, 0x1, RZ ;  /* 0x0000000103031810 */ /* 0x000fe40007ffe0ff */
[----:B------:R-:W-:-:S04]  /*0180*/  @!P2 LOP3.LUT R3, RZ, R11, RZ, 0x33, !PT ;  /* 0x0000000bff03a212 */ /* 0x000fc800078e33ff */
[----:B------:R-:W-:-:S07]  /*0190*/  LOP3.LUT R0, R3, 0xffff, RZ, 0xc0, !PT ;  /* 0x0000ffff03007812 */ /* 0x000fce00078ec0ff */
[----:B------:R-:W-:Y:S05]  /*01a0*/  CALL.REL.NOINC `($__internal_0_$__cuda_sm20_div_u16) ;  /* 0x0000005400687944 */ /* 0x000fea0003c00000 */
[----:B------:R-:W0:Y:S01]  /*01b0*/  S2R R6, SR_TID.X ;  /* 0x0000000000067919 */ /* 0x000e220000002100 */
[----:B------:R-:W-:Y:S01]  /*01c0*/  BSSY.RECONVERGENT B0, `(.L_x_0) ;  /* 0x000007b000007945 */ /* 0x000fe20003800200 */
[----:B------:R-:W-:Y:S01]  /*01d0*/  LOP3.LUT R0, R2, 0xffff, RZ, 0xc0, !PT ;  /* 0x0000ffff02007812 */ /* 0x000fe200078ec0ff */
[----:B------:R-:W0:Y:S02]  /*01e0*/  S2R R7, SR_TID.Y ;  /* 0x0000000000077919 */ /* 0x000e240000002200 */
[----:B0-----:R-:W-:-:S13]  /*01f0*/  LOP3.LUT P0, RZ, R6, RZ, R7, 0xfa, !PT ;  /* 0x000000ff06ff7212 */ /* 0x001fda000780fa07 */
[----:B------:R-:W-:Y:S05]  /*0200*/  @P0 BRA `(.L_x_1) ;  /* 0x0000000400d80947 */ /* 0x000fea0003800000 */
[----:B------:R-:W-:-:S13]  /*0210*/  ISETP.GT.U32.AND P0, PT, R11, 0x80, PT ;  /* 0x000000800b00780c */ /* 0x000fda0003f04070 */
[----:B------:R-:W-:Y:S05]  /*0220*/  @P0 BRA `(.L_x_2) ;  /* 0x0000000000c40947 */ /* 0x000fea0003800000 */
[C---:B------:R-:W-:Y:S01]  /*0230*/  VIADD R13, R3.reuse, 0xffffffff ;  /* 0xffffffff030d7836 */ /* 0x040fe20000000000 */
[C---:B------:R-:W-:Y:S02]  /*0240*/  LOP3.LUT R14, R3.reuse, 0xf, RZ, 0xc0, !PT ;  /* 0x0000000f030e7812 */ /* 0x040fe400078ec0ff */
[C---:B------:R-:W-:Y:S02]  /*0250*/  LOP3.LUT R8, R3.reuse, 0xf0, RZ, 0xc0, !PT ;  /* 0x000000f003087812 */ /* 0x040fe400078ec0ff */
[C---:B------:R-:W-:Y:S02]  /*0260*/  LOP3.LUT R15, R3.reuse, 0x7, RZ, 0xc0, !PT ;  /* 0x00000007030f7812 */ /* 0x040fe400078ec0ff */
[----:B------:R-:W-:Y:S02]  /*0270*/  LOP3.LUT R16, R3, 0x3, RZ, 0xc0, !PT ;  /* 0x0000000303107812 */ /* 0x000fe400078ec0ff */
[----:B------:R-:W-:-:S07]  /*0280*/  MOV R10, RZ ;  /* 0x000000ff000a7202 */ /* 0x000fce0000000f00 */
.L_x_6:
[----:B0--3--:R-:W0:Y:S01]  /*0290*/  S2R R12, SR_CgaCtaId ;  /* 0x00000000000c7919 */ /* 0x009e220000008800 */
[----:B------:R-:W-:Y:S02]  /*02a0*/  MOV R9, 0x400 ;  /* 0x0000040000097802 */ /* 0x000fe40000000f00 */
[----:B------:R-:W-:-:S03]  /*02b0*/  ISETP.GE.U32.AND P1, PT, R13, 0xf, PT ;  /* 0x0000000f0d00780c */ /* 0x000fc60003f26070 */
[----:B------:R-:W-:-:S05]  /*02c0*/  VIADD R9, R9, 0x800 ;  /* 0x0000080009097836 */ /* 0x000fca0000000000 */
[----:B0-----:R-:W-:-:S04]  /*02d0*/  LEA R9, R12, R9, 0x18 ;  /* 0x000000090c097211 */ /* 0x001fc800078ec0ff */
[C---:B------:R-:W-:Y:S01]  /*02e0*/  LEA R12, R10.reuse, R9, 0x5 ;  /* 0x000000090a0c7211 */ /* 0x040fe200078e28ff */
[----:B------:R-:W-:Y:S02]  /*02f0*/  VIADD R10, R10, 0x1 ;  /* 0x000000010a0a7836 */ /* 0x000fe40000000000 */
[----:B------:R-:W-:-:S03]  /*0300*/  HFMA2 R9, -RZ, RZ, 0, 0 ;  /* 0x00000000ff097431 */ /* 0x000fc600000001ff */
[----:B------:R-:W-:Y:S01]  /*0310*/  ISETP.NE.AND P0, PT, R10, R3, PT ;  /* 0x000000030a00720c */ /* 0x000fe20003f05270 */
[----:B-12---:R-:W-:-:S12]  /*0320*/  @!P1 BRA `(.L_x_3) ;  /* 0x0000000000289947 */ /* 0x006fd80003800000 */
[----:B------:R-:W-:-:S07]  /*0330*/  IMAD.MOV.U32 R9, RZ, RZ, RZ ;  /* 0x000000ffff097224 */ /* 0x000fce00078e00ff */
.L_x_4:
[C---:B0-----:R-:W-:Y:S01]  /*0340*/  LEA R11, R9.reuse, R12, 0x2 ;  /* 0x0000000c090b7211 */ /* 0x041fe200078e10ff */
[----:B------:R-:W-:-:S04]  /*0350*/  VIADD R9, R9, 0x10 ;  /* 0x0000001009097836 */ /* 0x000fc80000000000 */
[----:B------:R0:W-:Y:S01]  /*0360*/  STS.128 [R11], RZ ;  /* 0x000000ff0b007388 */ /* 0x0001e20000000c00 */
[----:B------:R-:W-:-:S03]  /*0370*/  ISETP.NE.AND P1, PT, R9, R8, PT ;  /* 0x000000080900720c */ /* 0x000fc60003f25270 */
[----:B------:R0:W-:Y:S04]  /*0380*/  STS.128 [R11+0x10], RZ ;  /* 0x000010ff0b007388 */ /* 0x0001e80000000c00 */
[----:B------:R0:W-:Y:S04]  /*0390*/  STS.128 [R11+0x20], RZ ;  /* 0x000020ff0b007388 */ /* 0x0001e80000000c00 */
[----:B------:R0:W-:Y:S02]  /*03a0*/  STS.128 [R11+0x30], RZ ;  /* 0x000030ff0b007388 */ /* 0x0001e40000000c00 */
[----:B------:R-:W-:Y:S05]  /*03b0*/  @P1 BRA `(.L_x_4) ;  /* 0xfffffffc00e01947 */ /* 0x000fea000383ffff */
[----:B------:R-:W-:-:S07]  /*03c0*/  MOV R9, R8 ;  /* 0x0000000800097202 */ /* 0x000fce0000000f00 */
.L_x_3:
[----:B------:R-:W-:-:S13]  /*03d0*/  ISETP.NE.AND P1, PT, R14, RZ, PT ;  /* 0x000000ff0e00720c */ /* 0x000fda0003f25270 */
[----:B------:R-:W-:Y:S05]  /*03e0*/  @!P1 BRA `(.L_x_5) ;  /* 0x0000000000509947 */ /* 0x000fea0003800000 */
[----:B------:R-:W-:Y:S02]  /*03f0*/  ISETP.GE.U32.AND P1, PT, R14, 0x8, PT ;  /* 0x000000080e00780c */ /* 0x000fe40003f26070 */
[----:B------:R-:W-:-:S11]  /*0400*/  ISETP.NE.AND P2, PT, R15, RZ, PT ;  /* 0x000000ff0f00720c */ /* 0x000fd60003f45270 */
[C---:B0-----:R-:W-:Y:S01]  /*0410*/  @P1 IMAD R11, R9.reuse, 0x4, R12 ;  /* 0x00000004090b1824 */ /* 0x041fe200078e020c */
[----:B------:R-:W-:-:S04]  /*0420*/  @P1 IADD3 R9, PT, PT, R9, 0x8, RZ ;  /* 0x0000000809091810 */ /* 0x000fc80007ffe0ff */
[----:B------:R1:W-:Y:S04]  /*0430*/  @P1 STS.128 [R11], RZ ;  /* 0x000000ff0b001388 */ /* 0x0003e80000000c00 */
[----:B------:R1:W-:Y:S01]  /*0440*/  @P1 STS.128 [R11+0x10], RZ ;  /* 0x000010ff0b001388 */ /* 0x0003e20000000c00 */
[----:B------:R-:W-:Y:S05]  /*0450*/  @!P2 BRA `(.L_x_5) ;  /* 0x000000000034a947 */ /* 0x000fea0003800000 */
[----:B------:R-:W-:Y:S02]  /*0460*/  ISETP.GE.U32.AND P1, PT, R15, 0x4, PT ;  /* 0x000000040f00780c */ /* 0x000fe40003f26070 */
[----:B------:R-:W-:-:S11]  /*0470*/  ISETP.NE.AND P2, PT, R16, RZ, PT ;  /* 0x000000ff1000720c */ /* 0x000fd60003f45270 */
[C---:B-1----:R-:W-:Y:S01]  /*0480*/  @P1 IMAD R11, R9.reuse, 0x4, R12 ;  /* 0x00000004090b1824 */ /* 0x042fe200078e020c */
[----:B------:R-:W-:-:S04]  /*0490*/  @P1 IADD3 R9, PT, PT, R9, 0x4, RZ ;  /* 0x0000000409091810 */ /* 0x000fc80007ffe0ff */
[----:B------:R2:W-:Y:S01]  /*04a0*/  @P1 STS.128 [R11], RZ ;  /* 0x000000ff0b001388 */ /* 0x0005e20000000c00 */
[----:B------:R-:W-:Y:S05]  /*04b0*/  @!P2 BRA `(.L_x_5) ;  /* 0x00000000001ca947 */ /* 0x000fea0003800000 */
[----:B------:R-:W-:Y:S01]  /*04c0*/  IMAD R12, R9, 0x4, R12 ;  /* 0x00000004090c7824 */ /* 0x000fe200078e020c */
[----:B------:R-:W-:-:S04]  /*04d0*/  ISETP.NE.AND P1, PT, R16, 0x1, PT ;  /* 0x000000011000780c */ /* 0x000fc80003f25270 */
[----:B------:R3:W-:Y:S09]  /*04e0*/  STS [R12], RZ ;  /* 0x000000ff0c007388 */ /* 0x0007f20000000800 */
[----:B---3--:R-:W-:Y:S05]  /*04f0*/  @!P1 BRA `(.L_x_5) ;  /* 0x00000000000c9947 */ /* 0x008fea0003800000 */
[----:B------:R-:W-:Y:S01]  /*0500*/  ISETP.NE.AND P1, PT, R16, 0x2, PT ;  /* 0x000000021000780c */ /* 0x000fe20003f25270 */
[----:B------:R3:W-:-:S12]  /*0510*/  STS [R12+0x4], RZ ;  /* 0x000004ff0c007388 */ /* 0x0007d80000000800 */
[----:B------:R3:W-:Y:S02]  /*0520*/  @P1 STS [R12+0x8], RZ ;  /* 0x000008ff0c001388 */ /* 0x0007e40000000800 */
.L_x_5:
[----:B------:R-:W-:Y:S05]  /*0530*/  @P0 BRA `(.L_x_6) ;  /* 0xfffffffc00540947 */ /* 0x000fea000383ffff */
.L_x_2:
[----:B------:R-:W4:Y:S01]  /*0540*/  S2UR UR5, SR_CgaCtaId ;  /* 0x00000000000579c3 */ /* 0x000f220000008800 */
[----:B------:R-:W-:Y:S02]  /*0550*/  UMOV UR4, 0x400 ;  /* 0x0000040000047882 */ /* 0x000fe40000000000 */
[----:B----4-:R-:W-:-:S09]  /*0560*/  ULEA UR4, UR5, UR4, 0x18 ;  /* 0x0000000405047291 */ /* 0x010fd2000f8ec0ff */
[----:B------:R-:W-:Y:S04]  /*0570*/  STS.128 [UR4], RZ ;  /* 0x000000ffff007988 */ /* 0x000fe80008000c04 */
[----:B------:R-:W-:Y:S04]  /*0580*/  STS.128 [UR4+0x10], RZ ;  /* 0x000010ffff007988 */ /* 0x000fe80008000c04 */
        /* <DEDUP_REMOVED lines=61> */
[----:B------:R-:W-:Y:S01]  /*0960*/  STS.128 [UR4+0x3f0], RZ ;  /* 0x0003f0ffff007988 */ /* 0x000fe20008000c04 */
.L_x_1:
[----:B------:R-:W-:Y:S05]  /*0970*/  BSYNC.RECONVERGENT B0 ;  /* 0x0000000000007941 */ /* 0x000fea0003800200 */
.L_x_0:
[----:B------:R-:W4:Y:S01]  /*0980*/  I2F.U16.RP R10, R2 ;  /* 0x00000002000a7306 */ /* 0x000f220000109000 */
[----:B012---:R-:W-:Y:S01]  /*0990*/  IMAD.MOV R11, RZ, RZ, -R0 ;  /* 0x000000ffff0b7224 */ /* 0x007fe200078e0a00 */
[----:B------:R-:W0:Y:S08]  /*09a0*/  S2UR UR5, SR_CgaCtaId ;  /* 0x00000000000579c3 */ /* 0x000e300000008800 */
[----:B------:R-:W-:Y:S01]  /*09b0*/  BAR.SYNC.DEFER_BLOCKING 0x0 ;  /* 0x0000000000007b1d */ /* 0x000fe20000010000 */
[----:B------:R-:W-:-:S02]  /*09c0*/  ISETP.NE.U32.AND P4, PT, R0, RZ, PT ;  /* 0x000000ff0000720c */ /* 0x000fc40003f85070 */
[----:B------:R-:W-:-:S03]  /*09d0*/  LOP3.LUT R18, RZ, R0, RZ, 0x33, !PT ;  /* 0x00000000ff127212 */ /* 0x000fc600078e33ff */
[----:B------:R-:W-:Y:S02]  /*09e0*/  UMOV UR4, 0x400 ;  /* 0x0000040000047882 */ /* 0x000fe40000000000 */
[----:B---3--:R-:W1:Y:S01]  /*09f0*/  LDC.64 R12, c[0x0][0x398] ;  /* 0x0000e600ff0c7b82 */ /* 0x008e620000000a00 */
[----:B------:R-:W2:Y:S01]  /*0a00*/  LDCU.64 UR8, c[0x0][0x358] ;  /* 0x00006b00ff0877ac */ /* 0x000ea20008000a00 */
[----:B----4-:R-:W3:Y:S01]  /*0a10*/  MUFU.RCP R10, R10 ;  /* 0x0000000a000a7308 */ /* 0x010ee20000001000 */
[----:B0-----:R-:W-:Y:S01]  /*0a20*/  ULEA UR4, UR5, UR4, 0x18 ;  /* 0x0000000405047291 */ /* 0x001fe2000f8ec0ff */
[----:B---3--:R-:W-:-:S06]  /*0a30*/  IADD3 R8, PT, PT, R10, 0xffffffe, RZ ;  /* 0x0ffffffe0a087810 */ /* 0x008fcc0007ffe0ff */
[----:B------:R0:W3:Y:S02]  /*0a40*/  F2I.FTZ.U32.TRUNC.NTZ R9, R8 ;  /* 0x0000000800097305 */ /* 0x0000e4000021f000 */
[----:B0-----:R-:W-:Y:S02]  /*0a50*/  HFMA2 R8, -RZ, RZ, 0, 0 ;  /* 0x00000000ff087431 */ /* 0x001fe400000001ff */
[----:B---3--:R-:W-:-:S04]  /*0a60*/  IMAD R11, R11, R9, RZ ;  /* 0x000000090b0b7224 */ /* 0x008fc800078e02ff */
[----:B------:R-:W-:Y:S01]  /*0a70*/  IMAD.HI.U32 R9, R9, R11, R8 ;  /* 0x0000000b09097227 */ /* 0x000fe200078e0008 */
[----:B-1----:R-:W-:-:S04]  /*0a80*/  LEA.HI R8, R13, R13, RZ, 0x1 ;  /* 0x0000000d0d087211 */ /* 0x002fc800078f08ff */
[----:B------:R-:W-:Y:S01]  /*0a90*/  SHF.R.S32.HI R16, RZ, 0x1, R8 ;  /* 0x00000001ff107819 */ /* 0x000fe20000011408 */
[----:B------:R-:W-:-:S04]  /*0aa0*/  IMAD.HI.U32 R17, R9, R6, RZ ;  /* 0x0000000609117227 */ /* 0x000fc800078e00ff */
[----:B------:R-:W-:-:S04]  /*0ab0*/  IMAD.HI.U32 R11, R9, R7, RZ ;  /* 0x00000007090b7227 */ /* 0x000fc800078e00ff */
[----:B------:R-:W-:Y:S01]  /*0ac0*/  IMAD.MOV R19, RZ, RZ, -R17 ;  /* 0x000000ffff137224 */ /* 0x000fe200078e0a11 */
[----:B------:R-:W-:Y:S01]  /*0ad0*/  IADD3 R21, PT, PT, -R11, RZ, RZ ;  /* 0x000000ff0b157210 */ /* 0x000fe20007ffe1ff */
[----:B------:R-:W-:-:S04]  /*0ae0*/  IMAD.HI.U32 R9, R9, 0x80, RZ ;  /* 0x0000008009097827 */ /* 0x000fc800078e00ff */
[----:B------:R-:W-:Y:S01]  /*0af0*/  IMAD R19, R0, R19, R6 ;  /* 0x0000001300137224 */ /* 0x000fe200078e0206 */
[----:B------:R-:W-:Y:S01]  /*0b00*/  LEA R6, R6, UR4, 0x6 ;  /* 0x0000000406067c11 */ /* 0x000fe2000f8e30ff */
[----:B------:R-:W-:Y:S02]  /*0b10*/  IMAD.MOV R15, RZ, RZ, -R9 ;  /* 0x000000ffff0f7224 */ /* 0x000fe400078e0a09 */
[C---:B------:R-:W-:Y:S01]  /*0b20*/  IMAD R21, R0.reuse, R21, R7 ;  /* 0x0000001500157224 */ /* 0x040fe200078e0207 */
[----:B------:R-:W-:Y:S01]  /*0b30*/  ISETP.GE.U32.AND P0, PT, R19, R0, PT ;  /* 0x000000001300720c */ /* 0x000fe20003f06070 */
[----:B------:R-:W-:Y:S01]  /*0b40*/  IMAD R15, R0, R15, 0x80 ;  /* 0x00000080000f7424 */ /* 0x000fe200078e020f */
[----:B------:R-:W-:Y:S02]  /*0b50*/  LEA R6, R7, R6, 0x2 ;  /* 0x0000000607067211 */ /* 0x000fe400078e10ff */
[-C--:B------:R-:W-:Y:S02]  /*0b60*/  ISETP.GE.U32.AND P1, PT, R21, R0.reuse, PT ;  /* 0x000000001500720c */ /* 0x080fe40003f26070 */
[----:B------:R-:W-:Y:S01]  /*0b70*/  ISETP.GE.U32.AND P6, PT, R15, R0, PT ;  /* 0x000000000f00720c */ /* 0x000fe20003fc6070 */
[----:B------:R0:W1:Y:S01]  /*0b80*/  LDS R10, [R6] ;  /* 0x00000000060a7984 */ /* 0x0000620000000800 */
[----:B------:R-:W-:-:S02]  /*0b90*/  SHF.L.U32 R7, R3, 0x3, RZ ;  /* 0x0000000303077819 */ /* 0x000fc400000006ff */
[----:B------:R-:W3:Y:S03]  /*0ba0*/  LDC R3, c[0x0][0x3a0] ;  /* 0x0000e800ff037b82 */ /* 0x000ee60000000800 */
[----:B------:R-:W-:Y:S01]  /*0bb0*/  @P0 IMAD.IADD R19, R19, 0x1, -R0 ;  /* 0x0000000113130824 */ /* 0x000fe200078e0a00 */
[----:B0-----:R-:W-:-:S03]  /*0bc0*/  LEA.HI R6, R12, R12, RZ, 0x1 ;  /* 0x0000000c0c067211 */ /* 0x001fc600078f08ff */
[----:B------:R-:W-:Y:S02]  /*0bd0*/  @P1 IADD3 R21, PT, PT, -R0, R21, RZ ;  /* 0x0000001500151210 */ /* 0x000fe40007ffe1ff */
[-C--:B------:R-:W-:Y:S01]  /*0be0*/  ISETP.GE.U32.AND P2, PT, R19, R0.reuse, PT ;  /* 0x000000001300720c */ /* 0x080fe20003f46070 */
[----:B------:R-:W-:Y:S01]  /*0bf0*/  @P6 IMAD.IADD R15, R15, 0x1, -R0 ;  /* 0x000000010f0f6824 */ /* 0x000fe200078e0a00 */
[-C--:B------:R-:W-:Y:S01]  /*0c00*/  ISETP.GE.U32.AND P3, PT, R21, R0.reuse, PT ;  /* 0x000000001500720c */ /* 0x080fe20003f66070 */
[----:B------:R-:W-:Y:S01]  /*0c10*/  @P6 VIADD R9, R9, 0x1 ;  /* 0x0000000109096836 */ /* 0x000fe20000000000 */
[----:B------:R-:W-:Y:S02]  /*0c20*/  ISETP.GT.AND P6, PT, R12, RZ, PT ;  /* 0x000000ff0c00720c */ /* 0x000fe40003fc4270 */
[----:B------:R-:W-:Y:S02]  /*0c30*/  ISETP.GE.U32.AND P5, PT, R15, R0, PT ;  /* 0x000000000f00720c */ /* 0x000fe40003fa6070 */
[----:B------:R-:W-:-:S02]  /*0c40*/  SHF.R.S32.HI R14, RZ, 0x1, R6 ;  /* 0x00000001ff0e7819 */ /* 0x000fc40000011406 */
[----:B------:R-:W-:-:S03]  /*0c50*/  LOP3.LUT R8, R6, 0xfffffffe, RZ, 0xc0, !PT ;  /* 0xfffffffe06087812 */ /* 0x000fc600078ec0ff */
[----:B------:R-:W-:Y:S02]  /*0c60*/  @P2 IMAD.IADD R19, R19, 0x1, -R0 ;  /* 0x0000000113132824 */ /* 0x000fe400078e0a00 */
[----:B------:R-:W-:Y:S01]  /*0c70*/  @P3 IADD3 R21, PT, PT, -R0, R21, RZ ;  /* 0x0000001500153210 */ /* 0x000fe20007ffe1ff */
[----:B------:R-:W-:Y:S02]  /*0c80*/  VIADD R8, R8, 0x80 ;  /* 0x0000008008087836 */ /* 0x000fe40000000000 */
[C---:B------:R-:W-:Y:S02]  /*0c90*/  SEL R19, R18.reuse, R19, !P4 ;  /* 0x0000001312137207 */ /* 0x040fe40006000000 */
[----:B------:R-:W-:Y:S02]  /*0ca0*/  SEL R21, R18, R21, !P4 ;  /* 0x0000001512157207 */ /* 0x000fe40006000000 */
[----:B------:R-:W-:Y:S01]  /*0cb0*/  @P5 IADD3 R9, PT, PT, R9, 0x1, RZ ;  /* 0x0000000109095810 */ /* 0x000fe20007ffe0ff */
[----:B------:R-:W-:-:S02]  /*0cc0*/  IMAD R6, R7, R19, R14 ;  /* 0x0000001307067224 */ /* 0x000fc400078e020e */
[----:B------:R-:W-:Y:S01]  /*0cd0*/  IMAD R7, R7, R21, R16 ;  /* 0x0000001507077224 */ /* 0x000fe200078e0210 */
[----:B------:R-:W-:Y:S01]  /*0ce0*/  SEL R9, R18, R9, !P4 ;  /* 0x0000000912097207 */ /* 0x000fe20006000000 */
[----:B--2---:R-:W-:Y:S06]  /*0cf0*/  @P6 BRA `(.L_x_7) ;  /* 0x0000000400cc6947 */ /* 0x004fec0003800000 */
[----:B------:R-:W0:Y:S02]  /*0d00*/  LDC R13, c[0x0][0x3a0] ;  /* 0x0000e800ff0d7b82 */ /* 0x000e240000000800 */
[----:B0-----:R-:W0:Y:S08]  /*0d10*/  MUFU.RCP R4, R13 ;  /* 0x0000000d00047308 */ /* 0x001e300000001000 */
[----:B------:R-:W2:Y:S01]  /*0d20*/  FCHK P0, -RZ, R13 ;  /* 0x0000000dff007302 */ /* 0x000ea20000000100 */
[----:B0-----:R-:W-:-:S04]  /*0d30*/  FFMA R11, R4, -R13, 1 ;  /* 0x3f800000040b7423 */ /* 0x001fc8000000080d */
[----:B------:R-:W-:-:S04]  /*0d40*/  FFMA R11, R4, R11, R4 ;  /* 0x0000000b040b7223 */ /* 0x000fc80000000004 */
[----:B------:R-:W-:-:S04]  /*0d50*/  FFMA R4, -RZ, R11, RZ ;  /* 0x0000000bff047223 */ /* 0x000fc800000001ff */
[----:B------:R-:W-:-:S04]  /*0d60*/  FFMA R12, R4, -R13, -RZ ;  /* 0x8000000d040c7223 */ /* 0x000fc800000008ff */
[----:B------:R-:W-:Y:S01]  /*0d70*/  FFMA R4, R11, R12, R4 ;  /* 0x0000000c0b047223 */ /* 0x000fe20000000004 */
[----:B--2---:R-:W-:Y:S06]  /*0d80*/  @!P0 BRA `(.L_x_8) ;  /* 0x00000000000c8947 */ /* 0x004fec0003800000 */
[----:B------:R-:W-:Y:S01]  /*0d90*/  HFMA2 R4, -RZ, RZ, -0.0 , 0 ;  /* 0x80000000ff047431 */ /* 0x000fe200000001ff */
[----:B------:R-:W-:-:S07]  /*0da0*/  MOV R14, 0xdc0 ;  /* 0x00000dc0000e7802 */ /* 0x000fce0000000f00 */
[----:B-1-3--:R-:W-:Y:S05]  /*0db0*/  CALL.REL.NOINC `($__internal_2_$__cuda_sm3x_div_rn_noftz_f32_slowpath) ;  /* 0x0000004c00847944 */ /* 0x00afea0003c00000 */
.L_x_8:
[----:B---3--:R-:W-:Y:S01]  /*0dc0*/  IMAD.MOV.U32 R3, RZ, RZ, 0x3bbb989d ;  /* 0x3bbb989dff037424 */ /* 0x008fe200078e00ff */
[----:B------:R-:W-:Y:S01]  /*0dd0*/  MOV R12, 0x437c0000 ;  /* 0x437c0000000c7802 */ /* 0x000fe20000000f00 */
[----:B------:R-:W-:Y:S01]  /*0de0*/  UMOV UR4, URZ ;  /* 0x000000ff00047c82 */ /* 0x000fe20008000000 */
[----:B------:R-:W-:Y:S01]  /*0df0*/  LOP3.LUT R30, R9, 0x3, RZ, 0xc0, !PT ;  /* 0x00000003091e7812 */ /* 0x000fe200078ec0ff */
[----:B------:R-:W-:-:S04]  /*0e00*/  FFMA.SAT R3, R4, R3, 0.5 ;  /* 0x3f00000004037423 */ /* 0x000fc80000002003 */
[----:B------:R-:W-:-:S04]  /*0e10*/  FFMA.RM R3, R3, R12, 12582913 ;  /* 0x4b40000103037423 */ /* 0x000fc8000000400c */
[C---:B------:R-:W-:Y:S01]  /*0e20*/  FADD R11, R3.reuse, -12583039 ;  /* 0xcb40007f030b7421 */ /* 0x040fe20000000000 */
[----:B------:R-:W-:Y:S01]  /*0e30*/  IMAD.SHL.U32 R31, R3, 0x800000, RZ ;  /* 0x00800000031f7824 */ /* 0x000fe200078e00ff */
[----:B------:R-:W-:Y:S02]  /*0e40*/  LOP3.LUT R3, R9, 0x7, RZ, 0xc0, !PT ;  /* 0x0000000709037812 */ /* 0x000fe400078ec0ff */
[----:B------:R-:W-:-:S04]  /*0e50*/  FFMA R11, R4, 1.4426950216293334961, -R11 ;  /* 0x3fb8aa3b040b7823 */ /* 0x000fc8000000080b */
[----:B------:R-:W-:Y:S01]  /*0e60*/  FFMA R12, R4, 1.925963033500011079e-08, R11 ;  /* 0x32a57060040c7823 */ /* 0x000fe2000000000b */
[----:B------:R-:W-:Y:S01]  /*0e70*/  HFMA2 R11, -RZ, RZ, 0, 0 ;  /* 0x00000000ff0b7431 */ /* 0x000fe200000001ff */
[----:B------:R-:W-:-:S04]  /*0e80*/  LOP3.LUT R4, R9, 0xf8, RZ, 0xc0, !PT ;  /* 0x000000f809047812 */ /* 0x000fc800078ec0ff */
[----:B------:R-:W0:Y:S02]  /*0e90*/  MUFU.EX2 R12, R12 ;  /* 0x0000000c000c7308 */ /* 0x000e240000000800 */
[----:B0-----:R-:W-:-:S07]  /*0ea0*/  FMUL R31, R31, R12 ;  /* 0x0000000c1f1f7220 */ /* 0x001fce0000400000 */
.L_x_12:
[----:B------:R-:W0:Y:S01]  /*0eb0*/  LDC.64 R12, c[0x0][0x380] ;  /* 0x0000e000ff0c7b82 */ /* 0x000e220000000a00 */
[----:B------:R-:W-:Y:S01]  /*0ec0*/  VIADD R33, R6, UR4 ;  /* 0x0000000406217c36 */ /* 0x000fe20008000000 */
[----:B------:R-:W-:Y:S01]  /*0ed0*/  UIADD3 UR4, UPT, UPT, UR4, 0x1, URZ ;  /* 0x0000000104047890 */ /* 0x000fe2000fffe0ff */
[----:B------:R-:W-:-:S05]  /*0ee0*/  MOV R32, RZ ;  /* 0x000000ff00207202 */ /* 0x000fca0000000f00 */
[----:B------:R-:W-:-:S13]  /*0ef0*/  ISETP.LE.U32.AND P2, PT, R9, UR4, PT ;  /* 0x0000000409007c0c */ /* 0x000fda000bf43070 */
.L_x_9:
[----:B------:R-:W-:-:S04]  /*0f00*/  IMAD.IADD R14, R7, 0x1, R32 ;  /* 0x00000001070e7824 */ /* 0x000fc800078e0220 */
[----:B------:R-:W-:-:S04]  /*0f10*/  IMAD R19, R8, R14, R33 ;  /* 0x0000000e08137224 */ /* 0x000fc800078e0221 */
[----:B0-----:R-:W-:-:S04]  /*0f20*/  IMAD.WIDE R18, R19, 0x4, R12 ;  /* 0x0000000413127825 */ /* 0x001fc800078e020c */
[C---:B------:R-:W-:Y:S02]  /*0f30*/  IMAD.WIDE R20, R8.reuse, 0x4, R18 ;  /* 0x0000000408147825 */ /* 0x040fe400078e0212 */
[----:B------:R-:W1:Y:S02]  /*0f40*/  LDG.E R18, desc[UR8][R18.64] ;  /* 0x0000000812127981 */ /* 0x000e64000c1e1900 */
[C---:B------:R-:W-:Y:S02]  /*0f50*/  IMAD.WIDE R16, R8.reuse, 0x4, R20 ;  /* 0x0000000408107825 */ /* 0x040fe400078e0214 */
[----:B------:R-:W2:Y:S02]  /*0f60*/  LDG.E R20, desc[UR8][R20.64] ;  /* 0x0000000814147981 */ /* 0x000ea4000c1e1900 */
[C---:B------:R-:W-:Y:S02]  /*0f70*/  IMAD.WIDE R14, R8.reuse, 0x4, R16 ;  /* 0x00000004080e7825 */ /* 0x040fe400078e0210 */
[----:B------:R-:W3:Y:S02]  /*0f80*/  LDG.E R16, desc[UR8][R16.64] ;  /* 0x0000000810107981 */ /* 0x000ee4000c1e1900 */
[----:B------:R-:W-:-:S02]  /*0f90*/  IMAD.WIDE R22, R8, 0x4, R14 ;  /* 0x0000000408167825 */ /* 0x000fc400078e020e */
[----:B------:R-:W4:Y:S02]  /*0fa0*/  LDG.E R14, desc[UR8][R14.64] ;  /* 0x000000080e0e7981 */ /* 0x000f24000c1e1900 */
[C---:B------:R-:W-:Y:S02]  /*0fb0*/  IMAD.WIDE R24, R8.reuse, 0x4, R22 ;  /* 0x0000000408187825 */ /* 0x040fe400078e0216 */
[----:B------:R-:W5:Y:S02]  /*0fc0*/  LDG.E R22, desc[UR8][R22.64] ;  /* 0x0000000816167981 */ /* 0x000f64000c1e1900 */
[C---:B------:R-:W-:Y:S02]  /*0fd0*/  IMAD.WIDE R26, R8.reuse, 0x4, R24 ;  /* 0x00000004081a7825 */ /* 0x040fe400078e0218 */
[----:B------:R-:W5:Y:S02]  /*0fe0*/  LDG.E R24, desc[UR8][R24.64] ;  /* 0x0000000818187981 */ /* 0x000f64000c1e1900 */
[----:B------:R-:W-:-:S02]  /*0ff0*/  IMAD.WIDE R28, R8, 0x4, R26 ;  /* 0x00000004081c7825 */ /* 0x000fc400078e021a */
[----:B------:R-:W5:Y:S04]  /*1000*/  LDG.E R26, desc[UR8][R26.64] ;  /* 0x000000081a1a7981 */ /* 0x000f68000c1e1900 */
[----:B------:R-:W5:Y:S01]  /*1010*/  LDG.E R34, desc[UR8][R28.64] ;  /* 0x000000081c227981 */ /* 0x000f62000c1e1900 */
[----:B------:R-:W-:-:S04]  /*1020*/  FADD R36, R31, R11 ;  /* 0x0000000b1f247221 */ /* 0x000fc80000000000 */
[----:B------:R-:W-:-:S04]  /*1030*/  FADD R36, R31, R36 ;  /* 0x000000241f247221 */ /* 0x000fc80000000000 */
[----:B------:R-:W-:-:S04]  /*1040*/  FADD R36, R31, R36 ;  /* 0x000000241f247221 */ /* 0x000fc80000000000 */
[----:B------:R-:W-:-:S04]  /*1050*/  FADD R36, R31, R36 ;  /* 0x000000241f247221 */ /* 0x000fc80000000000 */
[----:B------:R-:W-:-:S04]  /*1060*/  FADD R36, R31, R36 ;  /* 0x000000241f247221 */ /* 0x000fc80000000000 */
[----:B------:R-:W-:-:S04]  /*1070*/  FADD R36, R31, R36 ;  /* 0x000000241f247221 */ /* 0x000fc80000000000 */
[C---:B------:R-:W-:Y:S01]  /*1080*/  FADD R36, R31.reuse, R36 ;  /* 0x000000241f247221 */ /* 0x040fe20000000000 */
[C---:B-1----:R-:W-:Y:S01]  /*1090*/  FFMA R11, R31.reuse, R18, R10 ;  /* 0x000000121f0b7223 */ /* 0x042fe2000000000a */
[----:B------:R-:W-:Y:S01]  /*10a0*/  MOV R18, R32 ;  /* 0x0000002000127202 */ /* 0x000fe20000000f00 */
[----:B------:R-:W-:Y:S02]  /*10b0*/  VIADD R32, R32, 0x8 ;  /* 0x0000000820207836 */ /* 0x000fe40000000000 */
[----:B--2---:R-:W-:-:S03]  /*10c0*/  FFMA R11, R31, R20, R11 ;  /* 0x000000141f0b7223 */ /* 0x004fc6000000000b */
[----:B------:R-:W-:Y:S01]  /*10d0*/  ISETP.NE.AND P0, PT, R32, R4, PT ;  /* 0x000000042000720c */ /* 0x000fe20003f05270 */
[----:B---3--:R-:W-:-:S04]  /*10e0*/  FFMA R11, R31, R16, R11 ;  /* 0x000000101f0b7223 */ /* 0x008fc8000000000b */
[----:B----4-:R-:W-:-:S04]  /*10f0*/  FFMA R11, R31, R14, R11 ;  /* 0x0000000e1f0b7223 */ /* 0x010fc8000000000b */
[----:B-----5:R-:W-:-:S04]  /*1100*/  FFMA R22, R31, R22, R11 ;  /* 0x000000161f167223 */ /* 0x020fc8000000000b */
[----:B------:R-:W-:-:S04]  /*1110*/  FFMA R11, R31, R24, R22 ;  /* 0x000000181f0b7223 */ /* 0x000fc80000000016 */
[C---:B------:R-:W-:Y:S01]  /*1120*/  FFMA R15, R31.reuse, R26, R11 ;  /* 0x0000001a1f0f7223 */ /* 0x040fe2000000000b */
[----:B------:R-:W-:-:S03]  /*1130*/  FADD R11, R31, R36 ;  /* 0x000000241f0b7221 */ /* 0x000fc60000000000 */
[----:B------:R-:W-:Y:S01]  /*1140*/  FFMA R10, R31, R34, R15 ;  /* 0x000000221f0a7223 */ /* 0x000fe2000000000f */
[----:B------:R-:W-:Y:S06]  /*1150*/  @P0 BRA `(.L_x_9) ;  /* 0xfffffffc00680947 */ /* 0x000fec000383ffff */
[----:B------:R-:W-:-:S13]  /*1160*/  ISETP.NE.AND P0, PT, R3, RZ, PT ;  /* 0x000000ff0300720c */ /* 0x000fda0003f05270 */
[----:B------:R-:W-:Y:S05]  /*1170*/  @!P0 BRA `(.L_x_10) ;  /* 0x0000000000a48947 */ /* 0x000fea0003800000 */
[----:B------:R-:W-:Y:S02]  /*1180*/  ISETP.GE.U32.AND P0, PT, R3, 0x4, PT ;  /* 0x000000040300780c */ /* 0x000fe40003f06070 */
[----:B------:R-:W-:Y:S02]  /*1190*/  ISETP.NE.AND P1, PT, R30, RZ, PT ;  /* 0x000000ff1e00720c */ /* 0x000fe40003f25270 */
[----:B------:R-:W-:-:S09]  /*11a0*/  MOV R22, R4 ;  /* 0x0000000400167202 */ /* 0x000fd20000000f00 */
[----:B------:R-:W-:Y:S05]  /*11b0*/  @!P0 BRA `(.L_x_11) ;  /* 0x0000000000448947 */ /* 0x000fea0003800000 */
[----:B------:R-:W-:-:S04]  /*11c0*/  IMAD.WIDE R28, R8, 0x4, R28 ;  /* 0x00000004081c7825 */ /* 0x000fc800078e021c */
[C---:B------:R-:W-:Y:S02]  /*11d0*/  IMAD.WIDE R16, R8.reuse, 0x4, R28 ;  /* 0x0000000408107825 */ /* 0x040fe400078e021c */
[----:B------:R-:W2:Y:S02]  /*11e0*/  LDG.E R28, desc[UR8][R28.64] ;  /* 0x000000081c1c7981 */ /* 0x000ea4000c1e1900 */
[C---:B------:R-:W-:Y:S02]  /*11f0*/  IMAD.WIDE R14, R8.reuse, 0x4, R16 ;  /* 0x00000004080e7825 */ /* 0x040fe400078e0210 */
[----:B------:R-:W3:Y:S02]  /*1200*/  LDG.E R17, desc[UR8][R16.64] ;  /* 0x0000000810117981 */ /* 0x000ee4000c1e1900 */
[----:B------:R-:W-:Y:S02]  /*1210*/  IMAD.WIDE R20, R8, 0x4, R14 ;  /* 0x0000000408147825 */ /* 0x000fe400078e020e */
[----:B------:R-:W4:Y:S04]  /*1220*/  LDG.E R15, desc[UR8][R14.64] ;  /* 0x000000080e0f7981 */ /* 0x000f28000c1e1900 */
[----:B------:R-:W5:Y:S01]  /*1230*/  LDG.E R21, desc[UR8][R20.64] ;  /* 0x0000000814157981 */ /* 0x000f62000c1e1900 */
[----:B------:R-:W-:-:S04]  /*1240*/  FADD R22, R31, R11 ;  /* 0x0000000b1f167221 */ /* 0x000fc80000000000 */
[----:B------:R-:W-:-:S04]  /*1250*/  FADD R22, R31, R22 ;  /* 0x000000161f167221 */ /* 0x000fc80000000000 */
[----:B------:R-:W-:Y:S01]  /*1260*/  FADD R24, R31, R22 ;  /* 0x000000161f187221 */ /* 0x000fe20000000000 */
[----:B------:R-:W-:-:S03]  /*1270*/  VIADD R22, R18, 0xc ;  /* 0x0000000c12167836 */ /* 0x000fc60000000000 */
[C---:B------:R-:W-:Y:S01]  /*1280*/  FADD R11, R31.reuse, R24 ;  /* 0x000000181f0b7221 */ /* 0x040fe20000000000 */
[----:B--2---:R-:W-:-:S04]  /*1290*/  FFMA R10, R31, R28, R10 ;  /* 0x0000001c1f0a7223 */ /* 0x004fc8000000000a */
[----:B---3--:R-:W-:-:S04]  /*12a0*/  FFMA R10, R31, R17, R10 ;  /* 0x000000111f0a7223 */ /* 0x008fc8000000000a */
[----:B----4-:R-:W-:-:S04]  /*12b0*/  FFMA R10, R31, R15, R10 ;  /* 0x0000000f1f0a7223 */ /* 0x010fc8000000000a */
[----:B-----5:R-:W-:-:S07]  /*12c0*/  FFMA R10, R31, R21, R10 ;  /* 0x000000151f0a7223 */ /* 0x020fce000000000a */
.L_x_11:
[----:B------:R-:W-:Y:S05]  /*12d0*/  @!P1 BRA `(.L_x_10) ;  /* 0x00000000004c9947 */ /* 0x000fea0003800000 */
[----:B------:R-:W-:Y:S02]  /*12e0*/  ISETP.NE.AND P0, PT, R30, 0x1, PT ;  /* 0x000000011e00780c */ /* 0x000fe40003f05270 */
[----:B------:R-:W-:-:S11]  /*12f0*/  LOP3.LUT P1, RZ, R9, 0x1, RZ, 0xc0, !PT ;  /* 0x0000000109ff7812 */ /* 0x000fd6000782c0ff */
[----:B------:R-:W-:Y:S01]  /*1300*/  @P0 IADD3 R14, PT, PT, R7, R22, RZ ;  /* 0x00000016070e0210 */ /* 0x000fe20007ffe0ff */
[----:B------:R-:W-:-:S04]  /*1310*/  @P0 VIADD R22, R22, 0x2 ;  /* 0x0000000216160836 */ /* 0x000fc80000000000 */
[----:B------:R-:W-:Y:S01]  /*1320*/  @P0 IMAD R15, R8, R14, R33 ;  /* 0x0000000e080f0224 */ /* 0x000fe200078e0221 */
[----:B------:R-:W-:-:S03]  /*1330*/  @P1 IADD3 R16, PT, PT, R7, R22, RZ ;  /* 0x0000001607101210 */ /* 0x000fc60007ffe0ff */
[----:B------:R-:W-:-:S04]  /*1340*/  @P0 IMAD.WIDE R14, R15, 0x4, R12 ;  /* 0x000000040f0e0825 */ /* 0x000fc800078e020c */
[C---:B------:R-:W-:Y:S02]  /*1350*/  @P1 IMAD R33, R8.reuse, R16, R33 ;  /* 0x0000001008211224 */ /* 0x040fe400078e0221 */
[----:B------:R-:W-:Y:S02]  /*1360*/  @P0 IMAD.WIDE R16, R8, 0x4, R14 ;  /* 0x0000000408100825 */ /* 0x000fe400078e020e */
[----:B------:R-:W2:Y:S02]  /*1370*/  @P0 LDG.E R14, desc[UR8][R14.64] ;  /* 0x000000080e0e0981 */ /* 0x000ea4000c1e1900 */
[----:B------:R-:W-:Y:S02]  /*1380*/  @P1 IMAD.WIDE R12, R33, 0x4, R12 ;  /* 0x00000004210c1825 */ /* 0x000fe400078e020c */
[----:B------:R-:W3:Y:S04]  /*1390*/  @P0 LDG.E R17, desc[UR8][R16.64] ;  /* 0x0000000810110981 */ /* 0x000ee8000c1e1900 */
[----:B------:R-:W4:Y:S01]  /*13a0*/  @P1 LDG.E R13, desc[UR8][R12.64] ;  /* 0x000000080c0d1981 */ /* 0x000f22000c1e1900 */
[----:B------:R-:W-:-:S04]  /*13b0*/  @P0 FADD R20, R31, R11 ;  /* 0x0000000b1f140221 */ /* 0x000fc80000000000 */
[----:B------:R-:W-:-:S04]  /*13c0*/  @P0 FADD R11, R31, R20 ;  /* 0x000000141f0b0221 */ /* 0x000fc80000000000 */
[C---:B------:R-:W-:Y:S01]  /*13d0*/  @P1 FADD R11, R31.reuse, R11 ;  /* 0x0000000b1f0b1221 */ /* 0x040fe20000000000 */
[----:B--2---:R-:W-:-:S04]  /*13e0*/  @P0 FFMA R18, R31, R14, R10 ;  /* 0x0000000e1f120223 */ /* 0x004fc8000000000a */
[----:B---3--:R-:W-:-:S04]  /*13f0*/  @P0 FFMA R10, R31, R17, R18 ;  /* 0x000000111f0a0223 */ /* 0x008fc80000000012 */
[----:B----4-:R-:W-:-:S07]  /*1400*/  @P1 FFMA R10, R31, R13, R10 ;  /* 0x0000000d1f0a1223 */ /* 0x010fce000000000a */
.L_x_10:
[----:B------:R-:W-:Y:S05]  /*1410*/  @!P2 BRA `(.L_x_12) ;  /* 0xfffffff800a4a947 */ /* 0x000fea000383ffff */
[----:B------:R-:W-:Y:S05]  /*1420*/  BRA `(.L_x_13) ;  /* 0x0000001000787947 */ /* 0x000fea0003800000 */
.L_x_7:
[----:B------:R-:W-:-:S13]  /*1430*/  ISETP.GE.AND P5, PT, R13, 0x1, PT ;  /* 0x000000010d00780c */ /* 0x000fda0003fa6270 */
[----:B------:R-:W-:Y:S05]  /*1440*/  @!P5 BRA `(.L_x_14) ;  /* 0x0000000800a8d947 */ /* 0x000fea0003800000 */
[----:B------:R-:W-:Y:S01]  /*1450*/  @P1 IADD3 R11, PT, PT, R11, 0x1, RZ ;  /* 0x000000010b0b1810 */ /* 0x000fe20007ffe0ff */
[----:B------:R-:W-:Y:S01]  /*1460*/  @P0 VIADD R17, R17, 0x1 ;  /* 0x0000000111110836 */ /* 0x000fe20000000000 */
[----:B------:R-:W-:Y:S01]  /*1470*/  LEA R20, R5, R16, 0x3 ;  /* 0x0000001005147211 */ /* 0x000fe200078e18ff */
[----:B------:R-:W-:Y:S01]  /*1480*/  IMAD R22, R4, 0x8, R14 ;  /* 0x0000000804167824 */ /* 0x000fe200078e020e */
[----:B------:R-:W-:Y:S01]  /*1490*/  @P3 IADD3 R11, PT, PT, R11, 0x1, RZ ;  /* 0x000000010b0b3810 */ /* 0x000fe20007ffe0ff */
[----:B------:R-:W-:Y:S01]  /*14a0*/  @P2 VIADD R17, R17, 0x1 ;  /* 0x0000000111112836 */ /* 0x000fe20000000000 */
[--C-:B------:R-:W-:Y:S01]  /*14b0*/  SHF.R.U32.HI R4, RZ, 0x1, R13.reuse ;  /* 0x00000001ff047819 */ /* 0x100fe2000001160d */
[----:B------:R-:W-:Y:S01]  /*14c0*/  IMAD.MOV R21, RZ, RZ, -R13 ;  /* 0x000000ffff157224 */ /* 0x000fe200078e0a0d */
[C---:B------:R-:W-:Y:S01]  /*14d0*/  SEL R11, R18.reuse, R11, !P4 ;  /* 0x0000000b120b7207 */ /* 0x040fe20006000000 */
[----:B------:R-:W-:Y:S01]  /*14e0*/  UMOV UR4, URZ ;  /* 0x000000ff00047c82 */ /* 0x000fe20008000000 */
[----:B------:R-:W-:-:S02]  /*14f0*/  SEL R17, R18, R17, !P4 ;  /* 0x0000001112117207 */ /* 0x000fc40006000000 */
[----:B------:R-:W-:Y:S02]  /*1500*/  SHF.R.U32.HI R12, RZ, 0x1, R12 ;  /* 0x00000001ff0c7819 */ /* 0x000fe4000001160c */
[----:B------:R-:W-:Y:S01]  /*1510*/  IADD3 R20, PT, PT, R11, R20, -R4 ;  /* 0x000000140b147210 */ /* 0x000fe20007ffe804 */
[----:B------:R-:W-:Y:S01]  /*1520*/  HFMA2 R11, -RZ, RZ, 0, 0 ;  /* 0x00000000ff0b7431 */ /* 0x000fe200000001ff */
[----:B------:R-:W-:Y:S01]  /*1530*/  IADD3 R22, PT, PT, R17, R22, -R12 ;  /* 0x0000001611167210 */ /* 0x000fe20007ffe80c */
[----:B------:R-:W-:-:S07]  /*1540*/  IMAD.WIDE.U32 R12, R13, 0x4, RZ ;  /* 0x000000040d0c7825 */ /* 0x000fce00078e00ff */
.L_x_23:
[----:B------:R-:W0:Y:S01]  /*1550*/  LDCU UR5, c[0x0][0x398] ;  /* 0x00007300ff0577ac */ /* 0x000e220008000800 */
[----:B------:R-:W-:Y:S01]  /*1560*/  VIADD R18, R6, UR4 ;  /* 0x0000000406127c36 */ /* 0x000fe20008000000 */
[----:B------:R-:W-:-:S06]  /*1570*/  UIADD3 UR4, UPT, UPT, UR4, 0x1, URZ ;  /* 0x0000000104047890 */ /* 0x000fcc000fffe0ff */
[----:B------:R-:W-:Y:S01]  /*1580*/  ISETP.LE.U32.AND P2, PT, R9, UR4, PT ;  /* 0x0000000409007c0c */ /* 0x000fe2000bf43070 */
[----:B0-----:R-:W-:-:S06]  /*1590*/  USHF.R.U32.HI UR5, URZ, 0x1, UR5 ;  /* 0x00000001ff057899 */ /* 0x001fcc0008011605 */
[----:B------:R-:W-:Y:S01]  /*15a0*/  IADD3 R24, PT, PT, R18, -UR5, RZ ;  /* 0x8000000512187c10 */ /* 0x000fe2000fffe0ff */
[----:B------:R-:W-:-:S06]  /*15b0*/  UMOV UR5, URZ ;  /* 0x000000ff00057c82 */ /* 0x000fcc0008000000 */
.L_x_22:
[----:B------:R-:W0:Y:S01]  /*15c0*/  LDCU UR6, c[0x0][0x39c] ;  /* 0x00007380ff0677ac */ /* 0x000e220008000800 */
[----:B------:R-:W-:Y:S02]  /*15d0*/  VIADD R19, R7, UR5 ;  /* 0x0000000507137c36 */ /* 0x000fe40008000000 */
[----:B------:R-:W-:Y:S01]  /*15e0*/  HFMA2 R23, -RZ, RZ, 0, 0 ;  /* 0x00000000ff177431 */ /* 0x000fe200000001ff */
[----:B0-----:R-:W-:-:S06]  /*15f0*/  USHF.R.U32.HI UR6, URZ, 0x1, UR6 ;  /* 0x00000001ff067899 */ /* 0x001fcc0008011606 */
[----:B------:R-:W-:Y:S01]  /*1600*/  VIADD R28, R19, -UR6 ;  /* 0x80000006131c7c36 */ /* 0x000fe20008000000 */
[----:B------:R-:W-:-:S06]  /*1610*/  UMOV UR6, URZ ;  /* 0x000000ff00067c82 */ /* 0x000fcc0008000000 */
.L_x_19:
[----:B------:R-:W0:Y:S01]  /*1620*/  LDC.64 R14, c[0x0][0x390] ;  /* 0x0000e400ff0e7b82 */ /* 0x000e220000000a00 */
[----:B------:R-:W2:Y:S01]  /*1630*/  LDCU UR7, c[0x0][0x398] ;  /* 0x00007300ff0777ac */ /* 0x000ea20008000800 */
[----:B------:R-:W-:Y:S01]  /*1640*/  IMAD R17, R13, UR6, RZ ;  /* 0x000000060d117c24 */ /* 0x000fe2000f8e02ff */
[----:B------:R-:W-:Y:S01]  /*1650*/  IADD3 R27, PT, PT, R24, UR6, RZ ;  /* 0x00000006181b7c10 */ /* 0x000fe2000fffe0ff */
[----:B------:R-:W-:Y:S01]  /*1660*/  VIADD R25, R22, UR6 ;  /* 0x0000000616197c36 */ /* 0x000fe20008000000 */
[----:B------:R-:W-:Y:S01]  /*1670*/  MOV R26, R21 ;  /* 0x00000015001a7202 */ /* 0x000fe20000000f00 */
[----:B0-----:R-:W-:Y:S01]  /*1680*/  IMAD.WIDE.U32 R14, R12, UR6, R14 ;  /* 0x000000060c0e7c25 */ /* 0x001fe2000f8e000e */
[----:B------:R-:W-:-:S03]  /*1690*/  UIADD3 UR6, UPT, UPT, UR6, 0x1, URZ ;  /* 0x0000000106067890 */ /* 0x000fc6000fffe0ff */
[----:B------:R-:W-:Y:S01]  /*16a0*/  IMAD.MOV.U32 R29, RZ, RZ, R14 ;  /* 0x000000ffff1d7224 */ /* 0x000fe200078e000e */
[----:B------:R-:W-:Y:S01]  /*16b0*/  IADD3 R4, PT, PT, R15, R17, RZ ;  /* 0x000000110f047210 */ /* 0x000fe20007ffe0ff */
[----:B--2---:R-:W-:-:S03]  /*16c0*/  UISETP.NE.AND UP0, UPT, UR6, UR7, UPT ;  /* 0x000000070600728c */ /* 0x004fc6000bf05270 */
[----:B------:R-:W-:-:S08]  /*16d0*/  UMOV UR7, URZ ;  /* 0x000000ff00077c82 */ /* 0x000fd00008000000 */
.L_x_18:
[----:B------:R-:W0:Y:S01]  /*16e0*/  LDC.64 R16, c[0x0][0x380] ;  /* 0x0000e000ff107b82 */ /* 0x000e220000000a00 */
[----:B------:R-:W-:Y:S01]  /*16f0*/  VIADD R14, R20, UR7 ;  /* 0x00000007140e7c36 */ /* 0x000fe20008000000 */
[----:B------:R-:W-:-:S03]  /*1700*/  IADD3 R15, PT, PT, R28, UR7, RZ ;  /* 0x000000071c0f7c10 */ /* 0x000fc6000fffe0ff */
[C---:B------:R-:W-:Y:S02]  /*1710*/  IMAD R31, R8.reuse, R14, R25 ;  /* 0x0000000e081f7224 */ /* 0x040fe400078e0219 */
[----:B------:R-:W-:Y:S02]  /*1720*/  IMAD R33, R8, R15, R27 ;  /* 0x0000000f08217224 */ /* 0x000fe400078e021b */
[----:B0-----:R-:W-:-:S04]  /*1730*/  IMAD.WIDE R14, R31, 0x4, R16 ;  /* 0x000000041f0e7825 */ /* 0x001fc800078e0210 */
[----:B------:R-:W-:Y:S01]  /*1740*/  IMAD.WIDE R16, R33, 0x4, R16 ;  /* 0x0000000421107825 */ /* 0x000fe200078e0210 */
[----:B------:R0:W2:Y:S05]  /*1750*/  LDG.E R30, desc[UR8][R14.64] ;  /* 0x000000080e1e7981 */ /* 0x0000aa000c1e1900 */
[----:B------:R-:W2:Y:S01]  /*1760*/  LDG.E R17, desc[UR8][R16.64] ;  /* 0x0000000810117981 */ /* 0x000ea2000c1e1900 */
[----:B0-----:R-:W-:Y:S01]  /*1770*/  IMAD.MOV.U32 R14, RZ, RZ, R29 ;  /* 0x000000ffff0e7224 */ /* 0x001fe200078e001d */
[----:B------:R-:W-:-:S05]  /*1780*/  MOV R15, R4 ;  /* 0x00000004000f7202 */ /* 0x000fca0000000f00 */
[----:B------:R-:W4:Y:S01]  /*1790*/  LDG.E R31, desc[UR8][R14.64] ;  /* 0x000000080e1f7981 */ /* 0x000f22000c1e1900 */
[----:B------:R-:W-:Y:S01]  /*17a0*/  VIADD R26, R26, 0x1 ;  /* 0x000000011a1a7836 */ /* 0x000fe20000000000 */
[----:B------:R-:W-:Y:S01]  /*17b0*/  BSSY.RECONVERGENT B0, `(.L_x_15) ;  /* 0x000004a000007945 */ /* 0x000fe20003800200 */
[----:B------:R-:W-:-:S03]  /*17c0*/  HFMA2 R32, -RZ, RZ, 1.875, 0 ;  /* 0x3f800000ff207431 */ /* 0x000fc600000001ff */
[----:B------:R-:W-:Y:S01]  /*17d0*/  ISETP.NE.AND P0, PT, R26, RZ, PT ;  /* 0x000000ff1a00720c */ /* 0x000fe20003f05270 */
[----:B--2---:R-:W-:-:S04]  /*17e0*/  FADD R30, R30, -R17 ;  /* 0x800000111e1e7221 */ /* 0x004fc80000000000 */
[----:B----4-:R-:W-:-:S05]  /*17f0*/  FMUL R30, R30, R31 ;  /* 0x0000001f1e1e7220 */ /* 0x010fca0000400000 */
[----:B------:R-:W-:-:S13]  /*1800*/  FSETP.NEU.AND P1, PT, R30, 1, PT ;  /* 0x3f8000001e00780b */ /* 0x000fda0003f2d000 */
[----:B------:R-:W-:Y:S05]  /*1810*/  @!P1 BRA `(.L_x_16) ;  /* 0x00000004000c9947 */ /* 0x000fea0003800000 */
[----:B------:R-:W-:-:S13]  /*1820*/  FSETP.NAN.AND P1, PT, |R30|, |R30|, PT ;  /* 0x4000001e1e00720b */ /* 0x000fda0003f28200 */
[----:B------:R-:W-:Y:S05]  /*1830*/  @P1 BRA `(.L_x_17) ;  /* 0x0000000400001947 */ /* 0x000fea0003800000 */
[C---:B------:R-:W-:Y:S01]  /*1840*/  FMUL R15, |R30|.reuse, 16777216 ;  /* 0x4b8000001e0f7820 */ /* 0x040fe20000400200 */
[C---:B------:R-:W-:Y:S02]  /*1850*/  FSETP.GEU.AND P1, PT, |R30|.reuse, 1.175494350822287508e-38, PT ;  /* 0x008000001e00780b */ /* 0x040fe40003f2e200 */
[----:B------:R-:W-:Y:S02]  /*1860*/  FSETP.NEU.AND P5, PT, R30, RZ, PT ;  /* 0x000000ff1e00720b */ /* 0x000fe40003fad000 */
[----:B------:R-:W-:Y:S02]  /*1870*/  FSEL R15, R15, |R30|, !P1 ;  /* 0x4000001e0f0f7208 */ /* 0x000fe40004800000 */
[----:B------:R-:W-:-:S03]  /*1880*/  FSEL R17, RZ, -24, P1 ;  /* 0xc1c00000ff117808 */ /* 0x000fc60000800000 */
[----:B------:R-:W-:-:S05]  /*1890*/  VIADD R14, R15, 0xc0cafb0d ;  /* 0xc0cafb0d0f0e7836 */ /* 0x000fca0000000000 */
[----:B------:R-:W-:-:S04]  /*18a0*/  LOP3.LUT R16, R14, 0xff800000, RZ, 0xc0, !PT ;  /* 0xff8000000e107812 */ /* 0x000fc800078ec0ff */
[-C--:B------:R-:W-:Y:S02]  /*18b0*/  IADD3 R15, PT, PT, R15, -R16.reuse, RZ ;  /* 0x800000100f0f7210 */ /* 0x080fe40007ffe0ff */
[----:B------:R-:W-:-:S03]  /*18c0*/  I2FP.F32.S32 R32, R16 ;  /* 0x0000001000207245 */ /* 0x000fc60000201400 */
[C---:B------:R-:W-:Y:S01]  /*18d0*/  FADD R14, R15.reuse, 1 ;  /* 0x3f8000000f0e7421 */ /* 0x040fe20000000000 */
[----:B------:R-:W-:Y:S01]  /*18e0*/  FADD R34, R15, -1 ;  /* 0xbf8000000f227421 */ /* 0x000fe20000000000 */
[----:B------:R-:W-:-:S03]  /*18f0*/  FFMA R32, R32, 1.1920928955078125e-07, R17 ;  /* 0x3400000020207823 */ /* 0x000fc60000000011 */
[----:B------:R-:W-:Y:S01]  /*1900*/  FADD R15, R34, R34 ;  /* 0x00000022220f7221 */ /* 0x000fe20000000000 */
[----:B------:R-:W0:Y:S03]  /*1910*/  MUFU.RCP R14, R14 ;  /* 0x0000000e000e7308 */ /* 0x000e260000001000 */
[----:B0-----:R-:W-:-:S04]  /*1920*/  FMUL R15, R14, R15 ;  /* 0x0000000f0e0f7220 */ /* 0x001fc80000400000 */
[----:B------:R-:W-:Y:S01]  /*1930*/  FADD R31, R34, -R15 ;  /* 0x8000000f221f7221 */ /* 0x000fe20000000000 */
[----:B------:R-:W-:-:S03]  /*1940*/  FMUL R17, R15, R15 ;  /* 0x0000000f0f117220 */ /* 0x000fc60000400000 */
[----:B------:R-:W-:-:S04]  /*1950*/  FADD R31, R31, R31 ;  /* 0x0000001f1f1f7221 */ /* 0x000fc80000000000 */
[----:B------:R-:W-:Y:S01]  /*1960*/  FFMA R31, R34, -R15, R31 ;  /* 0x8000000f221f7223 */ /* 0x000fe2000000001f */
[----:B------:R-:W-:-:S03]  /*1970*/  IMAD.MOV.U32 R34, RZ, RZ, 0x3a2c32e4 ;  /* 0x3a2c32e4ff227424 */ /* 0x000fc600078e00ff */
[----:B------:R-:W-:Y:S01]  /*1980*/  FMUL R16, R14, R31 ;  /* 0x0000001f0e107220 */ /* 0x000fe20000400000 */
[----:B------:R-:W-:Y:S01]  /*1990*/  FFMA R34, R17, R34, 0.0032181653659790754318 ;  /* 0x3b52e7db11227423 */ /* 0x000fe20000000022 */
[----:B------:R-:W-:-:S03]  /*19a0*/  FFMA R14, R15, 1.4426950216293334961, R32 ;  /* 0x3fb8aa3b0f0e7823 */ /* 0x000fc60000000020 */
[----:B------:R-:W-:Y:S01]  /*19b0*/  FFMA R34, R17, R34, 0.018033718690276145935 ;  /* 0x3c93bb7311227423 */ /* 0x000fe20000000022 */
[----:B------:R-:W-:-:S03]  /*19c0*/  FADD R32, R32, -R14 ;  /* 0x8000000e20207221 */ /* 0x000fc60000000000 */
[----:B------:R-:W-:Y:S01]  /*19d0*/  FFMA R34, R17, R34, 0.12022458761930465698 ;  /* 0x3df6384f11227423 */ /* 0x000fe20000000022 */
[----:B------:R-:W-:-:S03]  /*19e0*/  FFMA R31, R15, 1.4426950216293334961, R32 ;  /* 0x3fb8aa3b0f1f7823 */ /* 0x000fc60000000020 */
[----:B------:R-:W-:Y:S01]  /*19f0*/  FMUL R34, R17, R34 ;  /* 0x0000002211227220 */ /* 0x000fe20000400000 */
[----:B------:R-:W-:Y:S01]  /*1a00*/  FFMA R32, R16, 1.4426950216293334961, R31 ;  /* 0x3fb8aa3b10207823 */ /* 0x000fe2000000001f */
[----:B------:R-:W-:Y:S02]  /*1a10*/  MOV R31, 0x391fcb8e ;  /* 0x391fcb8e001f7802 */ /* 0x000fe40000000f00 */
[----:B------:R-:W-:Y:S01]  /*1a20*/  FMUL R17, R34, 3 ;  /* 0x4040000022117820 */ /* 0x000fe20000400000 */
[----:B------:R-:W-:-:S04]  /*1a30*/  FFMA R32, R15, 1.9251366722983220825e-08, R32 ;  /* 0x32a55e340f207823 */ /* 0x000fc80000000020 */
[----:B------:R-:W-:-:S04]  /*1a40*/  FFMA R17, R16, R17, R32 ;  /* 0x0000001110117223 */ /* 0x000fc80000000020 */
[----:B------:R-:W-:-:S04]  /*1a50*/  FFMA R17, R15, R34, R17 ;  /* 0x000000220f117223 */ /* 0x000fc80000000011 */
[----:B------:R-:W-:-:S04]  /*1a60*/  FADD R32, R14, R17 ;  /* 0x000000110e207221 */ /* 0x000fc80000000000 */
[----:B------:R-:W-:Y:S01]  /*1a70*/  FMUL R15, R32, 2 ;  /* 0x40000000200f7820 */ /* 0x000fe20000400000 */
[----:B------:R-:W-:-:S03]  /*1a80*/  FADD R14, -R14, R32 ;  /* 0x000000200e0e7221 */ /* 0x000fc60000000100 */
[----:B------:R-:W0:Y:S01]  /*1a90*/  FRND R16, R15 ;  /* 0x0000000f00107307 */ /* 0x000e220000201000 */
[----:B------:R-:W-:Y:S01]  /*1aa0*/  FADD R17, R17, -R14 ;  /* 0x8000000e11117221 */ /* 0x000fe20000000000 */
[----:B------:R-:W-:Y:S01]  /*1ab0*/  FFMA R32, R32, 2, -R15 ;  /* 0x4000000020207823 */ /* 0x000fe2000000080f */
[C---:B------:R-:W-:Y:S02]  /*1ac0*/  FSETP.GT.AND P3, PT, |R15|.reuse, 152, PT ;  /* 0x431800000f00780b */ /* 0x040fe40003f64200 */
[----:B------:R-:W-:Y:S01]  /*1ad0*/  FSETP.GEU.AND P4, PT, R15, RZ, PT ;  /* 0x000000ff0f00720b */ /* 0x000fe20003f8e000 */
[----:B------:R-:W-:-:S03]  /*1ae0*/  FFMA R17, R17, 2, R32 ;  /* 0x4000000011117823 */ /* 0x000fc60000000020 */
[----:B------:R-:W-:Y:S01]  /*1af0*/  FSEL R32, RZ, +INF , !P4 ;  /* 0x7f800000ff207808 */ /* 0x000fe20006000000 */
[----:B0-----:R-:W-:Y:S01]  /*1b00*/  FADD R14, R15, -R16 ;  /* 0x800000100f0e7221 */ /* 0x001fe20000000000 */
[----:B------:R-:W-:-:S03]  /*1b10*/  FSETP.GT.AND P1, PT, R16, RZ, PT ;  /* 0x000000ff1000720b */ /* 0x000fc60003f24000 */
[----:B------:R-:W-:Y:S01]  /*1b20*/  FADD R14, R14, R17 ;  /* 0x000000110e0e7221 */ /* 0x000fe20000000000 */
[----:B------:R-:W-:Y:S01]  /*1b30*/  SEL R16, RZ, 0x83000000, P1 ;  /* 0x83000000ff107807 */ /* 0x000fe20000800000 */
[----:B------:R-:W0:Y:S01]  /*1b40*/  F2I.NTZ R17, R15 ;  /* 0x0000000f00117305 */ /* 0x000e220000203100 */
[----:B------:R-:W-:Y:S01]  /*1b50*/  FSETP.NEU.AND P1, PT, |R30|, +INF , PT ;  /* 0x7f8000001e00780b */ /* 0x000fe20003f2d200 */
[----:B------:R-:W-:-:S04]  /*1b60*/  FFMA R31, R14, R31, 0.0013391353422775864601 ;  /* 0x3aaf85ed0e1f7423 */ /* 0x000fc8000000001f */
[----:B------:R-:W-:-:S04]  /*1b70*/  FFMA R31, R14, R31, 0.0096188392490148544312 ;  /* 0x3c1d98560e1f7423 */ /* 0x000fc8000000001f */
[----:B------:R-:W-:-:S04]  /*1b80*/  FFMA R31, R14, R31, 0.055503588169813156128 ;  /* 0x3d6357bb0e1f7423 */ /* 0x000fc8000000001f */
[----:B------:R-:W-:Y:S01]  /*1b90*/  FFMA R31, R14, R31, 0.24022644758224487305 ;  /* 0x3e75fdec0e1f7423 */ /* 0x000fe2000000001f */
[----:B0-----:R-:W-:Y:S01]  /*1ba0*/  IMAD R17, R17, 0x800000, -R16 ;  /* 0x0080000011117824 */ /* 0x001fe200078e0a10 */
[----:B------:R-:W-:Y:S02]  /*1bb0*/  IADD3 R16, PT, PT, R16, 0x7f000000, RZ ;  /* 0x7f00000010107810 */ /* 0x000fe40007ffe0ff */
[----:B------:R-:W-:-:S04]  /*1bc0*/  FFMA R31, R14, R31, 0.69314718246459960938 ;  /* 0x3f3172180e1f7423 */ /* 0x000fc8000000001f */
[----:B------:R-:W-:-:S04]  /*1bd0*/  FFMA R31, R14, R31, 1 ;  /* 0x3f8000000e1f7423 */ /* 0x000fc8000000001f */
[----:B------:R-:W-:-:S04]  /*1be0*/  FMUL R16, R16, R31 ;  /* 0x0000001f10107220 */ /* 0x000fc80000400000 */
[----:B------:R-:W-:Y:S01]  /*1bf0*/  @!P3 FMUL R32, R17, R16 ;  /* 0x000000101120b220 */ /* 0x000fe20000400000 */
[----:B------:R-:W-:Y:S06]  /*1c00*/  @P1 BRA P5, `(.L_x_16) ;  /* 0x0000000000101947 */ /* 0x000fec0002800000 */
[----:B------:R-:W-:-:S05]  /*1c10*/  FADD R30, R30, R30 ;  /* 0x0000001e1e1e7221 */ /* 0x000fca0000000000 */
[----:B------:R-:W-:Y:S01]  /*1c20*/  LOP3.LUT R32, R30, 0x7fffffff, RZ, 0xc0, !PT ;  /* 0x7fffffff1e207812 */ /* 0x000fe200078ec0ff */
[----:B------:R-:W-:Y:S06]  /*1c30*/  BRA `(.L_x_16) ;  /* 0x0000000000047947 */ /* 0x000fec0003800000 */
.L_x_17:
[----:B------:R-:W-:-:S07]  /*1c40*/  FADD R32, R30, 2 ;  /* 0x400000001e207421 */ /* 0x000fce0000000000 */
.L_x_16:
[----:B------:R-:W-:Y:S05]  /*1c50*/  BSYNC.RECONVERGENT B0 ;  /* 0x0000000000007941 */ /* 0x000fea0003800200 */
.L_x_15:
[----:B------:R-:W-:Y:S01]  /*1c60*/  IADD3 R29, P1, PT, R29, 0x4, RZ ;  /* 0x000000041d1d7810 */ /* 0x000fe20007f3e0ff */
[----:B------:R-:W-:Y:S01]  /*1c70*/  UIADD3 UR7, UPT, UPT, UR7, 0x1, URZ ;  /* 0x0000000107077890 */ /* 0x000fe2000fffe0ff */
[----:B------:R-:W-:-:S03]  /*1c80*/  FADD R23, R32, R23 ;  /* 0x0000001720177221 */ /* 0x000fc60000000000 */
[----:B------:R-:W-:Y:S01]  /*1c90*/  IMAD.X R4, RZ, RZ, R4, P1 ;  /* 0x000000ffff047224 */ /* 0x000fe200008e0604 */
[----:B------:R-:W-:Y:S07]  /*1ca0*/  @P0 BRA `(.L_x_18) ;  /* 0xfffffff8008c0947 */ /* 0x000fee000383ffff */
[----:B------:R-:W-:Y:S05]  /*1cb0*/  BRA.U UP0, `(.L_x_19) ;  /* 0xfffffff900587547 */ /* 0x000fea000b83ffff */
[----:B------:R-:W0:Y:S01]  /*1cc0*/  LDC R16, c[0x0][0x3a0] ;  /* 0x0000e800ff107b82 */ /* 0x000e220000000800 */
[----:B------:R-:W-:Y:S01]  /*1cd0*/  BSSY.RECONVERGENT B0, `(.L_x_20) ;  /* 0x000000c000007945 */ /* 0x000fe20003800200 */
[----:B0-----:R-:W0:Y:S08]  /*1ce0*/  MUFU.RCP R15, R16 ;  /* 0x00000010000f7308 */ /* 0x001e300000001000 */
[----:B------:R-:W2:Y:S01]  /*1cf0*/  FCHK P0, -R23, R16 ;  /* 0x0000001017007302 */ /* 0x000ea20000000100 */
[----:B0-----:R-:W-:-:S04]  /*1d00*/  FFMA R4, R15, -R16, 1 ;  /* 0x3f8000000f047423 */ /* 0x001fc80000000810 */
[----:B------:R-:W-:-:S04]  /*1d10*/  FFMA R4, R15, R4, R15 ;  /* 0x000000040f047223 */ /* 0x000fc8000000000f */
[----:B------:R-:W-:-:S04]  /*1d20*/  FFMA R14, R4, -R23, RZ ;  /* 0x80000017040e7223 */ /* 0x000fc800000000ff */
[----:B------:R-:W-:-:S04]  /*1d30*/  FFMA R15, R14, -R16, -R23 ;  /* 0x800000100e0f7223 */ /* 0x000fc80000000817 */
[----:B------:R-:W-:Y:S01]  /*1d40*/  FFMA R4, R4, R15, R14 ;  /* 0x0000000f04047223 */ /* 0x000fe2000000000e */
[----:B--2---:R-:W-:Y:S06]  /*1d50*/  @!P0 BRA `(.L_x_21) ;  /* 0x00000000000c8947 */ /* 0x004fec0003800000 */
[----:B------:R-:W-:Y:S01]  /*1d60*/  FADD R4, -R23, -RZ ;  /* 0x800000ff17047221 */ /* 0x000fe20000000100 */
[----:B------:R-:W-:-:S07]  /*1d70*/  MOV R14, 0x1d90 ;  /* 0x00001d90000e7802 */ /* 0x000fce0000000f00 */
[----:B-1-3--:R-:W-:Y:S05]  /*1d80*/  CALL.REL.NOINC `($__internal_2_$__cuda_sm3x_div_rn_noftz_f32_slowpath) ;  /* 0x0000003c00907944 */ /* 0x00afea0003c00000 */
.L_x_21:
[----:B------:R-:W-:Y:S05]  /*1d90*/  BSYNC.RECONVERGENT B0 ;  /* 0x0000000000007941 */ /* 0x000fea0003800200 */
.L_x_20:
[----:B------:R-:W0:Y:S01]  /*1da0*/  LDC.64 R14, c[0x0][0x380] ;  /* 0x0000e000ff0e7b82 */ /* 0x000e220000000a00 */
[----:B------:R-:W-:-:S04]  /*1db0*/  IMAD R19, R8, R19, R18 ;  /* 0x0000001308137224 */ /* 0x000fc800078e0212 */
[----:B0-----:R-:W-:-:S06]  /*1dc0*/  IMAD.WIDE R14, R19, 0x4, R14 ;  /* 0x00000004130e7825 */ /* 0x001fcc00078e020e */
[----:B------:R0:W1:Y:S01]  /*1dd0*/  LDG.E R14, desc[UR8][R14.64] ;  /* 0x000000080e0e7981 */ /* 0x000062000c1e1900 */
[----:B------:R-:W-:Y:S02]  /*1de0*/  HFMA2 R17, -RZ, RZ, 0.96630859375, -0.0022525787353515625 ;  /* 0x3bbb989dff117431 */ /* 0x000fe400000001ff */
[----:B------:R-:W-:Y:S01]  /*1df0*/  IMAD.MOV.U32 R19, RZ, RZ, 0x437c0000 ;  /* 0x437c0000ff137424 */ /* 0x000fe200078e00ff */
[----:B------:R-:W-:-:S06]  /*1e00*/  UIADD3 UR5, UPT, UPT, UR5, 0x1, URZ ;  /* 0x0000000105057890 */ /* 0x000fcc000fffe0ff */
[----:B------:R-:W-:Y:S01]  /*1e10*/  ISETP.LE.U32.AND P0, PT, R9, UR5, PT ;  /* 0x0000000509007c0c */ /* 0x000fe2000bf03070 */
[----:B------:R-:W-:-:S04]  /*1e20*/  FFMA.SAT R16, R4, R17, 0.5 ;  /* 0x3f00000004107423 */ /* 0x000fc80000002011 */
[----:B------:R-:W-:-:S04]  /*1e30*/  FFMA.RM R16, R16, R19, 12582913 ;  /* 0x4b40000110107423 */ /* 0x000fc80000004013 */
[C---:B------:R-:W-:Y:S01]  /*1e40*/  FADD R17, R16.reuse, -12583039 ;  /* 0xcb40007f10117421 */ /* 0x040fe20000000000 */
[----:B------:R-:W-:-:S03]  /*1e50*/  SHF.L.U32 R16, R16, 0x17, RZ ;  /* 0x0000001710107819 */ /* 0x000fc600000006ff */
[----:B------:R-:W-:-:S04]  /*1e60*/  FFMA R17, R4, 1.4426950216293334961, -R17 ;  /* 0x3fb8aa3b04117823 */ /* 0x000fc80000000811 */
[----:B------:R-:W-:-:S06]  /*1e70*/  FFMA R17, R4, 1.925963033500011079e-08, R17 ;  /* 0x32a5706004117823 */ /* 0x000fcc0000000011 */
[----:B------:R-:W0:Y:S02]  /*1e80*/  MUFU.EX2 R17, R17 ;  /* 0x0000001100117308 */ /* 0x000e240000000800 */
[----:B0-----:R-:W-:-:S04]  /*1e90*/  FMUL R15, R16, R17 ;  /* 0x00000011100f7220 */ /* 0x001fc80000400000 */
[C---:B------:R-:W-:Y:S01]  /*1ea0*/  FADD R11, R15.reuse, R11 ;  /* 0x0000000b0f0b7221 */ /* 0x040fe20000000000 */
[----:B-1----:R-:W-:Y:S01]  /*1eb0*/  FFMA R10, R15, R14, R10 ;  /* 0x0000000e0f0a7223 */ /* 0x002fe2000000000a */
[----:B------:R-:W-:Y:S06]  /*1ec0*/  @!P0 BRA `(.L_x_22) ;  /* 0xfffffff400bc8947 */ /* 0x000fec000383ffff */
[----:B------:R-:W-:Y:S05]  /*1ed0*/  @!P2 BRA `(.L_x_23) ;  /* 0xfffffff4009ca947 */ /* 0x000fea000383ffff */
[----:B------:R-:W-:Y:S05]  /*1ee0*/  BRA `(.L_x_13) ;  /* 0x0000000400c87947 */ /* 0x000fea0003800000 */
.L_x_14:
        /* <DEDUP_REMOVED lines=9> */
[----:B------:R-:W-:Y:S01]  /*1f80*/  IMAD.MOV.U32 R4, RZ, RZ, -0x80000000 ;  /* 0x80000000ff047424 */ /* 0x000fe200078e00ff */
[----:B------:R-:W-:-:S07]  /*1f90*/  MOV R14, 0x1fb0 ;  /* 0x00001fb0000e7802 */ /* 0x000fce0000000f00 */
[----:B-1-3--:R-:W-:Y:S05]  /*1fa0*/  CALL.REL.NOINC `($__internal_2_$__cuda_sm3x_div_rn_noftz_f32_slowpath) ;  /* 0x0000003c00087944 */ /* 0x00afea0003c00000 */
.L_x_24:
[----:B---3--:R-:W-:Y:S01]  /*1fb0*/  MOV R3, 0x3bbb989d ;  /* 0x3bbb989d00037802 */ /* 0x008fe20000000f00 */
[----:B------:R-:W-:Y:S01]  /*1fc0*/  IMAD.MOV.U32 R12, RZ, RZ, 0x437c0000 ;  /* 0x437c0000ff0c7424 */ /* 0x000fe200078e00ff */
[----:B------:R-:W-:Y:S01]  /*1fd0*/  LOP3.LUT R30, R9, 0x3, RZ, 0xc0, !PT ;  /* 0x00000003091e7812 */ /* 0x000fe200078ec0ff */
[----:B------:R-:W-:Y:S02]  /*1fe0*/  UMOV UR4, URZ ;  /* 0x000000ff00047c82 */ /* 0x000fe40008000000 */
[----:B------:R-:W-:-:S04]  /*1ff0*/  FFMA.SAT R3, R4, R3, 0.5 ;  /* 0x3f00000004037423 */ /* 0x000fc80000002003 */
[----:B------:R-:W-:-:S04]  /*2000*/  FFMA.RM R3, R3, R12, 12582913 ;  /* 0x4b40000103037423 */ /* 0x000fc8000000400c */
[C---:B------:R-:W-:Y:S01]  /*2010*/  FADD R11, R3.reuse, -12583039 ;  /* 0xcb40007f030b7421 */ /* 0x040fe20000000000 */
[----:B------:R-:W-:Y:S02]  /*2020*/  SHF.L.U32 R31, R3, 0x17, RZ ;  /* 0x00000017031f7819 */ /* 0x000fe400000006ff */
[----:B------:R-:W-:Y:S01]  /*2030*/  LOP3.LUT R3, R9, 0x7, RZ, 0xc0, !PT ;  /* 0x0000000709037812 */ /* 0x000fe200078ec0ff */
[----:B------:R-:W-:-:S04]  /*2040*/  FFMA R11, R4, 1.4426950216293334961, -R11 ;  /* 0x3fb8aa3b040b7823 */ /* 0x000fc8000000080b */
[----:B------:R-:W-:Y:S01]  /*2050*/  FFMA R12, R4, 1.925963033500011079e-08, R11 ;  /* 0x32a57060040c7823 */ /* 0x000fe2000000000b */
[----:B------:R-:W-:Y:S01]  /*2060*/  LOP3.LUT R4, R9, 0xf8, RZ, 0xc0, !PT ;  /* 0x000000f809047812 */ /* 0x000fe200078ec0ff */
[----:B------:R-:W-:-:S04]  /*2070*/  IMAD.MOV.U32 R11, RZ, RZ, RZ ;  /* 0x000000ffff0b7224 */ /* 0x000fc800078e00ff */
[----:B------:R-:W0:Y:S02]  /*2080*/  MUFU.EX2 R12, R12 ;  /* 0x0000000c000c7308 */ /* 0x000e240000000800 */
[----:B0-----:R-:W-:-:S07]  /*2090*/  FMUL R31, R31, R12 ;  /* 0x0000000c1f1f7220 */ /* 0x001fce0000400000 */
.L_x_28:
[----:B------:R-:W0:Y:S01]  /*20a0*/  LDC.64 R12, c[0x0][0x380] ;  /* 0x0000e000ff0c7b82 */ /* 0x000e220000000a00 */
[----:B------:R-:W-:Y:S01]  /*20b0*/  IADD3 R33, PT, PT, R6, UR4, RZ ;  /* 0x0000000406217c10 */ /* 0x000fe2000fffe0ff */
[----:B------:R-:W-:Y:S01]  /*20c0*/  UIADD3 UR4, UPT, UPT, UR4, 0x1, URZ ;  /* 0x0000000104047890 */ /* 0x000fe2000fffe0ff */
[----:B------:R-:W-:-:S05]  /*20d0*/  IMAD.MOV.U32 R32, RZ, RZ, RZ ;  /* 0x000000ffff207224 */ /* 0x000fca00078e00ff */
[----:B------:R-:W-:-:S13]  /*20e0*/  ISETP.LE.U32.AND P2, PT, R9, UR4, PT ;  /* 0x0000000409007c0c */ /* 0x000fda000bf43070 */
.L_x_25:
[----:B------:R-:W-:-:S05]  /*20f0*/  IADD3 R14, PT, PT, R7, R32, RZ ;  /* 0x00000020070e7210 */ /* 0x000fca0007ffe0ff */
[----:B------:R-:W-:-:S04]  /*2100*/  IMAD R19, R8, R14, R33 ;  /* 0x0000000e08137224 */ /* 0x000fc800078e0221 */
[----:B0-----:R-:W-:-:S04]  /*2110*/  IMAD.WIDE R18, R19, 0x4, R12 ;  /* 0x0000000413127825 */ /* 0x001fc800078e020c */
[C---:B------:R-:W-:Y:S02]  /*2120*/  IMAD.WIDE.U32 R20, R8.reuse, 0x4, R18 ;  /* 0x0000000408147825 */ /* 0x040fe400078e0012 */
[----:B------:R-:W1:Y:S02]  /*2130*/  LDG.E R18, desc[UR8][R18.64] ;  /* 0x0000000812127981 */ /* 0x000e64000c1e1900 */
[C---:B------:R-:W-:Y:S02]  /*2140*/  IMAD.WIDE.U32 R16, R8.reuse, 0x4, R20 ;  /* 0x0000000408107825 */ /* 0x040fe400078e0014 */
[----:B------:R-:W2:Y:S02]  /*2150*/  LDG.E R20, desc[UR8][R20.64] ;  /* 0x0000000814147981 */ /* 0x000ea4000c1e1900 */
[C---:B------:R-:W-:Y:S02]  /*2160*/  IMAD.WIDE.U32 R14, R8.reuse, 0x4, R16 ;  /* 0x00000004080e7825 */ /* 0x040fe400078e0010 */
[----:B------:R-:W3:Y:S02]  /*2170*/  LDG.E R16, desc[UR8][R16.64] ;  /* 0x0000000810107981 */ /* 0x000ee4000c1e1900 */
[----:B------:R-:W-:-:S02]  /*2180*/  IMAD.WIDE.U32 R22, R8, 0x4, R14 ;  /* 0x0000000408167825 */ /* 0x000fc400078e000e */
[----:B------:R-:W4:Y:S02]  /*2190*/  LDG.E R14, desc[UR8][R14.64] ;  /* 0x000000080e0e7981 */ /* 0x000f24000c1e1900 */
[C---:B------:R-:W-:Y:S02]  /*21a0*/  IMAD.WIDE.U32 R24, R8.reuse, 0x4, R22 ;  /* 0x0000000408187825 */ /* 0x040fe400078e0016 */
[----:B------:R-:W5:Y:S02]  /*21b0*/  LDG.E R22, desc[UR8][R22.64] ;  /* 0x0000000816167981 */ /* 0x000f64000c1e1900 */
[C---:B------:R-:W-:Y:S02]  /*21c0*/  IMAD.WIDE.U32 R26, R8.reuse, 0x4, R24 ;  /* 0x00000004081a7825 */ /* 0x040fe400078e0018 */
[----:B------:R-:W5:Y:S02]  /*21d0*/  LDG.E R24, desc[UR8][R24.64] ;  /* 0x0000000818187981 */ /* 0x000f64000c1e1900 */
[----:B------:R-:W-:-:S02]  /*21e0*/  IMAD.WIDE.U32 R28, R8, 0x4, R26 ;  /* 0x00000004081c7825 */ /* 0x000fc400078e001a */
        /* <DEDUP_REMOVED lines=9> */
[----:B-1----:R-:W-:Y:S01]  /*2280*/  FFMA R11, R31, R18, R10 ;  /* 0x000000121f0b7223 */ /* 0x002fe2000000000a */
[----:B------:R-:W-:-:S03]  /*2290*/  IMAD.MOV.U32 R18, RZ, RZ, R32 ;  /* 0x000000ffff127224 */ /* 0x000fc600078e0020 */
[----:B--2---:R-:W-:Y:S01]  /*22a0*/  FFMA R11, R31, R20, R11 ;  /* 0x000000141f0b7223 */ /* 0x004fe2000000000b */
[----:B------:R-:W-:-:S03]  /*22b0*/  IADD3 R32, PT, PT, R32, 0x8, RZ ;  /* 0x0000000820207810 */ /* 0x000fc60007ffe0ff */
[----:B---3--:R-:W-:Y:S01]  /*22c0*/  FFMA R11, R31, R16, R11 ;  /* 0x000000101f0b7223 */ /* 0x008fe2000000000b */
[----:B------:R-:W-:-:S03]  /*22d0*/  ISETP.NE.AND P0, PT, R32, R4, PT ;  /* 0x000000042000720c */ /* 0x000fc60003f05270 */
        /* <DEDUP_REMOVED lines=9> */
[----:B------:R-:W-:Y:S01]  /*2370*/  ISETP.GE.U32.AND P0, PT, R3, 0x4, PT ;  /* 0x000000040300780c */ /* 0x000fe20003f06070 */
[----:B------:R-:W-:Y:S01]  /*2380*/  IMAD.MOV.U32 R22, RZ, RZ, R4 ;  /* 0x000000ffff167224 */ /* 0x000fe200078e0004 */
[----:B------:R-:W-:-:S11]  /*2390*/  ISETP.NE.AND P1, PT, R30, RZ, PT ;  /* 0x000000ff1e00720c */ /* 0x000fd60003f25270 */
[----:B------:R-:W-:Y:S05]  /*23a0*/  @!P0 BRA `(.L_x_27) ;  /* 0x0000000000448947 */ /* 0x000fea0003800000 */
[----:B------:R-:W-:-:S04]  /*23b0*/  IMAD.WIDE.U32 R28, R8, 0x4, R28 ;  /* 0x00000004081c7825 */ /* 0x000fc800078e001c */
[C---:B------:R-:W-:Y:S02]  /*23c0*/  IMAD.WIDE.U32 R16, R8.reuse, 0x4, R28 ;  /* 0x0000000408107825 */ /* 0x040fe400078e001c */
[----:B------:R-:W2:Y:S02]  /*23d0*/  LDG.E R28, desc[UR8][R28.64] ;  /* 0x000000081c1c7981 */ /* 0x000ea4000c1e1900 */
[C---:B------:R-:W-:Y:S02]  /*23e0*/  IMAD.WIDE.U32 R14, R8.reuse, 0x4, R16 ;  /* 0x00000004080e7825 */ /* 0x040fe400078e0010 */
[----:B------:R-:W3:Y:S02]  /*23f0*/  LDG.E R17, desc[UR8][R16.64] ;  /* 0x0000000810117981 */ /* 0x000ee4000c1e1900 */
[----:B------:R-:W-:Y:S02]  /*2400*/  IMAD.WIDE.U32 R20, R8, 0x4, R14 ;  /* 0x0000000408147825 */ /* 0x000fe400078e000e */
[----:B------:R-:W4:Y:S04]  /*2410*/  LDG.E R15, desc[UR8][R14.64] ;  /* 0x000000080e0f7981 */ /* 0x000f28000c1e1900 */
[----:B------:R-:W5:Y:S01]  /*2420*/  LDG.E R21, desc[UR8][R20.64] ;  /* 0x0000000814157981 */ /* 0x000f62000c1e1900 */
[----:B------:R-:W-:-:S04]  /*2430*/  FADD R22, R11, R31 ;  /* 0x0000001f0b167221 */ /* 0x000fc80000000000 */
[----:B------:R-:W-:-:S04]  /*2440*/  FADD R22, R31, R22 ;  /* 0x000000161f167221 */ /* 0x000fc80000000000 */
[----:B------:R-:W-:Y:S01]  /*2450*/  FADD R24, R31, R22 ;  /* 0x000000161f187221 */ /* 0x000fe20000000000 */
[----:B------:R-:W-:-:S03]  /*2460*/  IADD3 R22, PT, PT, R18, 0xc, RZ ;  /* 0x0000000c12167810 */ /* 0x000fc60007ffe0ff */
[C---:B------:R-:W-:Y:S01]  /*2470*/  FADD R11, R31.reuse, R24 ;  /* 0x000000181f0b7221 */ /* 0x040fe20000000000 */
[----:B--2---:R-:W-:-:S04]  /*2480*/  FFMA R10, R31, R28, R10 ;  /* 0x0000001c1f0a7223 */ /* 0x004fc8000000000a */
[----:B---3--:R-:W-:-:S04]  /*2490*/  FFMA R10, R31, R17, R10 ;  /* 0x000000111f0a7223 */ /* 0x008fc8000000000a */
[----:B----4-:R-:W-:-:S04]  /*24a0*/  FFMA R10, R31, R15, R10 ;  /* 0x0000000f1f0a7223 */ /* 0x010fc8000000000a */
[----:B-----5:R-:W-:-:S07]  /*24b0*/  FFMA R10, R31, R21, R10 ;  /* 0x000000151f0a7223 */ /* 0x020fce000000000a */
.L_x_27:
[----:B------:R-:W-:Y:S05]  /*24c0*/  @!P1 BRA `(.L_x_26) ;  /* 0x00000000004c9947 */ /* 0x000fea0003800000 */
[----:B------:R-:W-:Y:S02]  /*24d0*/  ISETP.NE.AND P0, PT, R30, 0x1, PT ;  /* 0x000000011e00780c */ /* 0x000fe40003f05270 */
[----:B------:R-:W-:-:S11]  /*24e0*/  LOP3.LUT P1, RZ, R9, 0x1, RZ, 0xc0, !PT ;  /* 0x0000000109ff7812 */ /* 0x000fd6000782c0ff */
[----:B------:R-:W-:Y:S01]  /*24f0*/  @P0 IMAD.IADD R14, R7, 0x1, R22 ;  /* 0x00000001070e0824 */ /* 0x000fe200078e0216 */
[----:B------:R-:W-:-:S03]  /*2500*/  @P0 IADD3 R22, PT, PT, R22, 0x2, RZ ;  /* 0x0000000216160810 */ /* 0x000fc60007ffe0ff */
[----:B------:R-:W-:Y:S02]  /*2510*/  @P0 IMAD R15, R8, R14, R33 ;  /* 0x0000000e080f0224 */ /* 0x000fe400078e0221 */
[----:B------:R-:W-:Y:S02]  /*2520*/  @P1 IMAD.IADD R16, R7, 0x1, R22 ;  /* 0x0000000107101824 */ /* 0x000fe400078e0216 */
[----:B------:R-:W-:-:S04]  /*2530*/  @P0 IMAD.WIDE R14, R15, 0x4, R12 ;  /* 0x000000040f0e0825 */ /* 0x000fc800078e020c */
[C---:B------:R-:W-:Y:S02]  /*2540*/  @P1 IMAD R33, R8.reuse, R16, R33 ;  /* 0x0000001008211224 */ /* 0x040fe400078e0221 */
[----:B------:R-:W-:Y:S02]  /*2550*/  @P0 IMAD.WIDE.U32 R16, R8, 0x4, R14 ;  /* 0x0000000408100825 */ /* 0x000fe400078e000e */
[----:B------:R-:W2:Y:S02]  /*2560*/  @P0 LDG.E R14, desc[UR8][R14.64] ;  /* 0x000000080e0e0981 */ /* 0x000ea4000c1e1900 */
[----:B------:R-:W-:Y:S02]  /*2570*/  @P1 IMAD.WIDE R12, R33, 0x4, R12 ;  /* 0x00000004210c1825 */ /* 0x000fe400078e020c */
[----:B------:R-:W3:Y:S04]  /*2580*/  @P0 LDG.E R17, desc[UR8][R16.64] ;  /* 0x0000000810110981 */ /* 0x000ee8000c1e1900 */
[----:B------:R-:W4:Y:S01]  /*2590*/  @P1 LDG.E R13, desc[UR8][R12.64] ;  /* 0x000000080c0d1981 */ /* 0x000f22000c1e1900 */
[----:B------:R-:W-:-:S04]  /*25a0*/  @P0 FADD R20, R11, R31 ;  /* 0x0000001f0b140221 */ /* 0x000fc80000000000 */
[----:B------:R-:W-:-:S04]  /*25b0*/  @P0 FADD R11, R31, R20 ;  /* 0x000000141f0b0221 */ /* 0x000fc80000000000 */
[----:B------:R-:W-:Y:S01]  /*25c0*/  @P1 FADD R11, R11, R31 ;  /* 0x0000001f0b0b1221 */ /* 0x000fe20000000000 */
[----:B--2---:R-:W-:-:S04]  /*25d0*/  @P0 FFMA R18, R31, R14, R10 ;  /* 0x0000000e1f120223 */ /* 0x004fc8000000000a */
[----:B---3--:R-:W-:-:S04]  /*25e0*/  @P0 FFMA R10, R31, R17, R18 ;  /* 0x000000111f0a0223 */ /* 0x008fc80000000012 */
[----:B----4-:R-:W-:-:S07]  /*25f0*/  @P1 FFMA R10, R31, R13, R10 ;  /* 0x0000000d1f0a1223 */ /* 0x010fce000000000a */
.L_x_26:
[----:B------:R-:W-:Y:S05]  /*2600*/  @!P2 BRA `(.L_x_28) ;  /* 0xfffffff800a4a947 */ /* 0x000fea000383ffff */
.L_x_13:
[----:B------:R-:W0:Y:S01]  /*2610*/  S2R R9, SR_TID.Y ;  /* 0x0000000000097919 */ /* 0x000e220000002200 */
[----:B------:R-:W1:Y:S01]  /*2620*/  S2UR UR5, SR_CgaCtaId ;  /* 0x00000000000579c3 */ /* 0x000e620000008800 */
[----:B------:R-:W-:Y:S01]  /*2630*/  MOV R8, 0x400 ;  /* 0x0000040000087802 */ /* 0x000fe20000000f00 */
[----:B------:R-:W-:Y:S01]  /*2640*/  UMOV UR4, 0x400 ;  /* 0x0000040000047882 */ /* 0x000fe20000000000 */
[----:B------:R-:W0:Y:S01]  /*2650*/  S2R R6, SR_TID.X ;  /* 0x0000000000067919 */ /* 0x000e220000002100 */
[----:B------:R-:W-:Y:S01]  /*2660*/  BSSY.RECONVERGENT B0, `(.L_x_29) ;  /* 0x00000fe000007945 */ /* 0x000fe20003800200 */
[----:B------:R-:W-:Y:S01]  /*2670*/  IADD3 R4, PT, PT, R8, 0x400, RZ ;  /* 0x0000040008047810 */ /* 0x000fe20007ffe0ff */
[----:B------:R-:W3:Y:S01]  /*2680*/  S2R R7, SR_CgaCtaId ;  /* 0x0000000000077919 */ /* 0x000ee20000008800 */
[----:B-1----:R-:W-:Y:S01]  /*2690*/  ULEA UR4, UR5, UR4, 0x18 ;  /* 0x0000000405047291 */ /* 0x002fe2000f8ec0ff */
[----:B0-----:R-:W-:-:S05]  /*26a0*/  LOP3.LUT R13, R6, RZ, R9, 0xfa, !PT ;  /* 0x000000ff060d7212 */ /* 0x001fca00078efa09 */
[C---:B------:R-:W-:Y:S02]  /*26b0*/  LEA R12, R6.reuse, UR4, 0x6 ;  /* 0x00000004060c7c11 */ /* 0x040fe4000f8e30ff */
[----:B---3--:R-:W-:Y:S02]  /*26c0*/  LEA R3, R7, R4, 0x18 ;  /* 0x0000000407037211 */ /* 0x008fe400078ec0ff */
[----:B------:R-:W-:Y:S02]  /*26d0*/  ISETP.NE.AND P0, PT, R13, RZ, PT ;  /* 0x000000ff0d00720c */ /* 0x000fe40003f05270 */
[----:B------:R-:W-:Y:S01]  /*26e0*/  LEA R13, R9, R12, 0x2 ;  /* 0x0000000c090d7211 */ /* 0x000fe200078e10ff */
[----:B------:R-:W-:-:S04]  /*26f0*/  IMAD R4, R6, 0x40, R3 ;  /* 0x0000004006047824 */ /* 0x000fc800078e0203 */
[----:B------:R-:W-:Y:S01]  /*2700*/  IMAD R4, R9, 0x4, R4 ;  /* 0x0000000409047824 */ /* 0x000fe200078e0204 */
[----:B------:R0:W-:Y:S04]  /*2710*/  STS [R13], R10 ;  /* 0x0000000a0d007388 */ /* 0x0001e80000000800 */
[----:B------:R0:W-:Y:S01]  /*2720*/  STS [R4], R11 ;  /* 0x0000000b04007388 */ /* 0x0001e20000000800 */
[----:B------:R-:W-:Y:S06]  /*2730*/  BAR.SYNC.DEFER_BLOCKING 0x0 ;  /* 0x0000000000007b1d */ /* 0x000fec0000010000 */
[----:B------:R-:W-:Y:S05]  /*2740*/  @P0 BRA `(.L_x_30) ;  /* 0x0000000c00bc0947 */ /* 0x000fea0003800000 */
[----:B0-----:R-:W0:Y:S01]  /*2750*/  I2F.U16.RP R4, R2 ;  /* 0x0000000200047306 */ /* 0x001e220000109000 */
[----:B------:R-:W-:-:S07]  /*2760*/  IMAD.MOV R9, RZ, RZ, -R0 ;  /* 0x000000ffff097224 */ /* 0x000fce00078e0a00 */
[----:B0-----:R-:W0:Y:S02]  /*2770*/  MUFU.RCP R4, R4 ;  /* 0x0000000400047308 */ /* 0x001e240000001000 */
[----:B0-----:R-:W-:-:S06]  /*2780*/  IADD3 R10, PT, PT, R4, 0xffffffe, RZ ;  /* 0x0ffffffe040a7810 */ /* 0x001fcc0007ffe0ff */
[----:B------:R0:W1:Y:S02]  /*2790*/  F2I.FTZ.U32.TRUNC.NTZ R11, R10 ;  /* 0x0000000a000b7305 */ /* 0x000064000021f000 */
[----:B0-----:R-:W-:Y:S02]  /*27a0*/  HFMA2 R10, -RZ, RZ, 0, 0 ;  /* 0x00000000ff0a7431 */ /* 0x001fe400000001ff */
[----:B-1----:R-:W-:-:S04]  /*27b0*/  IMAD R9, R9, R11, RZ ;  /* 0x0000000b09097224 */ /* 0x002fc800078e02ff */
[----:B------:R-:W-:Y:S01]  /*27c0*/  IMAD.HI.U32 R6, R11, R9, R10 ;  /* 0x000000090b067227 */ /* 0x000fe200078e000a */
[----:B------:R-:W-:-:S04]  /*27d0*/  IADD3 R10, PT, PT, R8, 0x800, RZ ;  /* 0x00000800080a7810 */ /* 0x000fc80007ffe0ff */
[----:B------:R-:W-:Y:S01]  /*27e0*/  LEA R7, R7, R10, 0x18 ;  /* 0x0000000a07077211 */ /* 0x000fe200078ec0ff */
[----:B------:R-:W-:-:S04]  /*27f0*/  IMAD.HI.U32 R36, R6, 0x2, RZ ;  /* 0x0000000206247827 */ /* 0x000fc800078e00ff */
[----:B------:R-:W-:Y:S02]  /*2800*/  IMAD.MOV R9, RZ, RZ, -R36 ;  /* 0x000000ffff097224 */ /* 0x000fe400078e0a24 */
[----:B------:R-:W-:-:S04]  /*2810*/  IMAD.HI.U32 R34, R6, 0x3, RZ ;  /* 0x0000000306227827 */ /* 0x000fc800078e00ff */
[----:B------:R-:W-:Y:S01]  /*2820*/  IMAD R9, R0, R9, 0x2 ;  /* 0x0000000200097424 */ /* 0x000fe200078e0209 */
[----:B------:R-:W-:Y:S01]  /*2830*/  IADD3 R11, PT, PT, -R34, RZ, RZ ;  /* 0x000000ff220b7210 */ /* 0x000fe20007ffe1ff */
[----:B------:R-:W-:-:S03]  /*2840*/  IMAD.HI.U32 R24, R6, 0x4, RZ ;  /* 0x0000000406187827 */ /* 0x000fc600078e00ff */
[----:B------:R-:W-:Y:S01]  /*2850*/  ISETP.GE.U32.AND P4, PT, R9, R0, PT ;  /* 0x000000000900720c */ /* 0x000fe20003f86070 */
[----:B------:R-:W-:Y:S02]  /*2860*/  IMAD.MOV R13, RZ, RZ, -R24 ;  /* 0x000000ffff0d7224 */ /* 0x000fe400078e0a18 */
[----:B------:R-:W-:Y:S02]  /*2870*/  IMAD R11, R0, R11, 0x3 ;  /* 0x00000003000b7424 */ /* 0x000fe400078e020b */
[----:B------:R-:W-:-:S03]  /*2880*/  IMAD.HI.U32 R18, R6, 0x5, RZ ;  /* 0x0000000506127827 */ /* 0x000fc600078e00ff */
[-C--:B------:R-:W-:Y:S01]  /*2890*/  ISETP.GE.U32.AND P3, PT, R11, R0.reuse, PT ;  /* 0x000000000b00720c */ /* 0x080fe20003f66070 */
[----:B------:R-:W-:Y:S01]  /*28a0*/  IMAD R13, R0, R13, 0x4 ;  /* 0x00000004000d7424 */ /* 0x000fe200078e020d */
[----:B------:R-:W-:Y:S01]  /*28b0*/  IADD3 R15, PT, PT, -R18, RZ, RZ ;  /* 0x000000ff120f7210 */ /* 0x000fe20007ffe1ff */
[----:B------:R-:W-:Y:S02]  /*28c0*/  IMAD.HI.U32 R20, R6, 0x6, RZ ;  /* 0x0000000606147827 */ /* 0x000fe400078e00ff */
[----:B------:R-:W-:Y:S02]  /*28d0*/  @P4 IADD3 R36, PT, PT, R36, 0x1, RZ ;  /* 0x0000000124244810 */ /* 0x000fe40007ffe0ff */
[----:B------:R-:W-:Y:S01]  /*28e0*/  @P4 IMAD.IADD R9, R9, 0x1, -R0 ;  /* 0x0000000109094824 */ /* 0x000fe200078e0a00 */
[-C--:B------:R-:W-:Y:S01]  /*28f0*/  ISETP.GE.U32.AND P6, PT, R13, R0.reuse, PT ;  /* 0x000000000d00720c */ /* 0x080fe20003fc6070 */
[----:B------:R-:W-:Y:S02]  /*2900*/  IMAD R15, R0, R15, 0x5 ;  /* 0x00000005000f7424 */ /* 0x000fe400078e020f */
[----:B------:R-:W-:Y:S01]  /*2910*/  IMAD.HI.U32 R26, R6, 0x7, RZ ;  /* 0x00000007061a7827 */ /* 0x000fe200078e00ff */
[----:B------:R-:W-:-:S02]  /*2920*/  ISETP.GE.U32.AND P1, PT, R9, R0, PT ;  /* 0x000000000900720c */ /* 0x000fc40003f26070 */
[----:B------:R-:W-:Y:S01]  /*2930*/  IADD3 R9, PT, PT, -R20, RZ, RZ ;  /* 0x000000ff14097210 */ /* 0x000fe20007ffe1ff */
[----:B------:R-:W-:Y:S01]  /*2940*/  IMAD.HI.U32 R28, R6, 0x8, RZ ;  /* 0x00000008061c7827 */ /* 0x000fe200078e00ff */
[-C--:B------:R-:W-:Y:S02]  /*2950*/  ISETP.GE.U32.AND P5, PT, R15, R0.reuse, PT ;  /* 0x000000000f00720c */ /* 0x080fe40003fa6070 */
[C---:B------:R-:W-:Y:S01]  /*2960*/  @P3 IADD3 R11, PT, PT, -R0.reuse, R11, RZ ;  /* 0x0000000b000b3210 */ /* 0x040fe20007ffe1ff */
[----:B------:R-:W-:Y:S02]  /*2970*/  IMAD R9, R0, R9, 0x6 ;  /* 0x0000000600097424 */ /* 0x000fe400078e0209 */
[----:B------:R-:W-:Y:S01]  /*2980*/  @P6 IMAD.IADD R13, R13, 0x1, -R0 ;  /* 0x000000010d0d6824 */ /* 0x000fe200078e0a00 */
[-C--:B------:R-:W-:Y:S01]  /*2990*/  ISETP.GE.U32.AND P2, PT, R11, R0.reuse, PT ;  /* 0x000000000b00720c */ /* 0x080fe20003f46070 */
[----:B------:R-:W-:Y:S01]  /*29a0*/  @P3 VIADD R34, R34, 0x1 ;  /* 0x0000000122223836 */ /* 0x000fe20000000000 */
[-C--:B------:R-:W-:Y:S01]  /*29b0*/  ISETP.GE.U32.AND P3, PT, R9, R0.reuse, PT ;  /* 0x000000000900720c */ /* 0x080fe20003f66070 */
[----:B------:R-:W-:Y:S01]  /*29c0*/  @P1 VIADD R36, R36, 0x1 ;  /* 0x0000000124241836 */ /* 0x000fe20000000000 */
[----:B------:R-:W-:Y:S01]  /*29d0*/  ISETP.GE.U32.AND P4, PT, R13, R0, PT ;  /* 0x000000000d00720c */ /* 0x000fe20003f86070 */
[----:B------:R-:W-:Y:S01]  /*29e0*/  IMAD.HI.U32 R12, R6, 0xa, RZ ;  /* 0x0000000a060c7827 */ /* 0x000fe200078e00ff */
[----:B------:R-:W-:-:S02]  /*29f0*/  IADD3 R11, PT, PT, -R26, RZ, RZ ;  /* 0x000000ff1a0b7210 */ /* 0x000fc40007ffe1ff */
[----:B------:R-:W-:Y:S01]  /*2a00*/  IADD3 R13, PT, PT, -R28, RZ, RZ ;  /* 0x000000ff1c0d7210 */ /* 0x000fe20007ffe1ff */
[--C-:B------:R-:W-:Y:S01]  /*2a10*/  @P5 IMAD.IADD R15, R15, 0x1, -R0.reuse ;  /* 0x000000010f0f5824 */ /* 0x100fe200078e0a00 */
[----:B------:R-:W-:Y:S01]  /*2a20*/  @P6 IADD3 R24, PT, PT, R24, 0x1, RZ ;  /* 0x0000000118186810 */ /* 0x000fe20007ffe0ff */
[----:B------:R-:W-:Y:S01]  /*2a30*/  IMAD R11, R0, R11, 0x7 ;  /* 0x00000007000b7424 */ /* 0x000fe200078e020b */
[----:B------:R-:W-:Y:S01]  /*2a40*/  IADD3 R17, PT, PT, -R12, RZ, RZ ;  /* 0x000000ff0c117210 */ /* 0x000fe20007ffe1ff */
[----:B------:R-:W-:Y:S01]  /*2a50*/  IMAD R13, R0, R13, 0x8 ;  /* 0x00000008000d7424 */ /* 0x000fe200078e020d */
[-C--:B------:R-:W-:Y:S01]  /*2a60*/  ISETP.GE.U32.AND P1, PT, R15, R0.reuse, PT ;  /* 0x000000000f00720c */ /* 0x080fe20003f26070 */
[----:B------:R-:W-:Y:S01]  /*2a70*/  @P2 VIADD R34, R34, 0x1 ;  /* 0x0000000122222836 */ /* 0x000fe20000000000 */
[-C--:B------:R-:W-:Y:S01]  /*2a80*/  ISETP.GE.U32.AND P2, PT, R11, R0.reuse, PT ;  /* 0x000000000b00720c */ /* 0x080fe20003f46070 */
[----:B------:R-:W-:Y:S01]  /*2a90*/  @P3 IMAD.IADD R9, R9, 0x1, -R0 ;  /* 0x0000000109093824 */ /* 0x000fe200078e0a00 */
[----:B------:R-:W-:Y:S01]  /*2aa0*/  ISETP.GE.U32.AND P6, PT, R13, R0, PT ;  /* 0x000000000d00720c */ /* 0x000fe20003fc6070 */
[----:B------:R-:W-:Y:S01]  /*2ab0*/  IMAD.HI.U32 R14, R6, 0x9, RZ ;  /* 0x00000009060e7827 */ /* 0x000fe200078e00ff */
[----:B------:R-:W-:-:S02]  /*2ac0*/  @P3 IADD3 R20, PT, PT, R20, 0x1, RZ ;  /* 0x0000000114143810 */ /* 0x000fc40007ffe0ff */
[----:B------:R-:W-:Y:S01]  /*2ad0*/  @P4 IADD3 R24, PT, PT, R24, 0x1, RZ ;  /* 0x0000000118184810 */ /* 0x000fe20007ffe0ff */
[----:B------:R-:W-:Y:S01]  /*2ae0*/  @P5 VIADD R18, R18, 0x1 ;  /* 0x0000000112125836 */ /* 0x000fe20000000000 */
[-C--:B------:R-:W-:Y:S01]  /*2af0*/  ISETP.GE.U32.AND P5, PT, R9, R0.reuse, PT ;  /* 0x000000000900720c */ /* 0x080fe20003fa6070 */
[----:B------:R-:W-:Y:S02]  /*2b00*/  IMAD.MOV R15, RZ, RZ, -R14 ;  /* 0x000000ffff0f7224 */ /* 0x000fe400078e0a0e */
[C---:B------:R-:W-:Y:S02]  /*2b10*/  IMAD R17, R0.reuse, R17, 0xa ;  /* 0x0000000a00117424 */ /* 0x040fe400078e0211 */
[C---:B------:R-:W-:Y:S01]  /*2b20*/  IMAD R15, R0.reuse, R15, 0x9 ;  /* 0x00000009000f7424 */ /* 0x040fe200078e020f */
[----:B------:R-:W-:Y:S01]  /*2b30*/  @P2 IADD3 R11, PT, PT, -R0, R11, RZ ;  /* 0x0000000b000b2210 */ /* 0x000fe20007ffe1ff */
[----:B------:R-:W-:Y:S01]  /*2b40*/  @P1 VIADD R18, R18, 0x1 ;  /* 0x0000000112121836 */ /* 0x000fe20000000000 */
[-C--:B------:R-:W-:Y:S01]  /*2b50*/  ISETP.GE.U32.AND P1, PT, R17, R0.reuse, PT ;  /* 0x000000001100720c */ /* 0x080fe20003f26070 */
[----:B------:R-:W-:Y:S01]  /*2b60*/  @P6 IMAD.IADD R13, R13, 0x1, -R0 ;  /* 0x000000010d0d6824 */ /* 0x000fe200078e0a00 */
[-C--:B------:R-:W-:Y:S01]  /*2b70*/  ISETP.GE.U32.AND P4, PT, R15, R0.reuse, PT ;  /* 0x000000000f00720c */ /* 0x080fe20003f86070 */
[----:B------:R-:W-:Y:S01]  /*2b80*/  IMAD.HI.U32 R22, R6, 0xb, RZ ;  /* 0x0000000b06167827 */ /* 0x000fe200078e00ff */
[----:B------:R-:W-:-:S02]  /*2b90*/  ISETP.GE.U32.AND P3, PT, R11, R0, PT ;  /* 0x000000000b00720c */ /* 0x000fc40003f66070 */
[----:B------:R-:W-:Y:S01]  /*2ba0*/  @P2 IADD3 R26, PT, PT, R26, 0x1, RZ ;  /* 0x000000011a1a2810 */ /* 0x000fe20007ffe0ff */
[----:B------:R-:W-:Y:S01]  /*2bb0*/  @P5 VIADD R20, R20, 0x1 ;  /* 0x0000000114145836 */ /* 0x000fe20000000000 */
[----:B------:R-:W-:Y:S01]  /*2bc0*/  ISETP.GE.U32.AND P5, PT, R13, R0, PT ;  /* 0x000000000d00720c */ /* 0x000fe20003fa6070 */
[----:B------:R-:W-:Y:S01]  /*2bd0*/  IMAD.HI.U32 R30, R6, 0xc, RZ ;  /* 0x0000000c061e7827 */ /* 0x000fe200078e00ff */
[----:B------:R-:W-:-:S03]  /*2be0*/  IADD3 R9, PT, PT, -R22, RZ, RZ ;  /* 0x000000ff16097210 */ /* 0x000fc60007ffe1ff */
[----:B------:R-:W-:Y:S01]  /*2bf0*/  @P1 IMAD.IADD R17, R17, 0x1, -R0 ;  /* 0x0000000111111824 */ /* 0x000fe200078e0a00 */
[----:B------:R-:W-:Y:S01]  /*2c00*/  IADD3 R11, PT, PT, -R30, RZ, RZ ;  /* 0x000000ff1e0b7210 */ /* 0x000fe20007ffe1ff */
[C---:B------:R-:W-:Y:S01]  /*2c10*/  IMAD R9, R0.reuse, R9, 0xb ;  /* 0x0000000b00097424 */ /* 0x040fe200078e0209 */
[----:B------:R-:W-:Y:S01]  /*2c20*/  @P4 IADD3 R15, PT, PT, -R0, R15, RZ ;  /* 0x0000000f000f4210 */ /* 0x000fe20007ffe1ff */
[----:B------:R-:W-:Y:S01]  /*2c30*/  @P6 VIADD R28, R28, 0x1 ;  /* 0x000000011c1c6836 */ /* 0x000fe20000000000 */
[----:B------:R-:W-:Y:S01]  /*2c40*/  @P4 IADD3 R14, PT, PT, R14, 0x1, RZ ;  /* 0x000000010e0e4810 */ /* 0x000fe20007ffe0ff */
[----:B------:R-:W-:Y:S01]  /*2c50*/  IMAD R11, R0, R11, 0xc ;  /* 0x0000000c000b7424 */ /* 0x000fe200078e020b */
[-C--:B------:R-:W-:Y:S01]  /*2c60*/  ISETP.GE.U32.AND P2, PT, R15, R0.reuse, PT ;  /* 0x000000000f00720c */ /* 0x080fe20003f46070 */
[----:B------:R-:W-:Y:S01]  /*2c70*/  @P3 VIADD R26, R26, 0x1 ;  /* 0x000000011a1a3836 */ /* 0x000fe20000000000 */
[-C--:B------:R-:W-:Y:S01]  /*2c80*/  ISETP.GE.U32.AND P3, PT, R17, R0.reuse, PT ;  /* 0x000000001100720c */ /* 0x080fe20003f66070 */
[----:B------:R-:W-:Y:S01]  /*2c90*/  IMAD.HI.U32 R32, R6, 0xd, RZ ;  /* 0x0000000d06207827 */ /* 0x000fe200078e00ff */
[----:B------:R-:W-:-:S03]  /*2ca0*/  ISETP.GE.U32.AND P6, PT, R9, R0, PT ;  /* 0x000000000900720c */ /* 0x000fc60003fc6070 */
[----:B------:R-:W-:Y:S01]  /*2cb0*/  IMAD.HI.U32 R4, R6, 0xf, RZ ;  /* 0x0000000f06047827 */ /* 0x000fe200078e00ff */
[----:B------:R-:W-:-:S03]  /*2cc0*/  IADD3 R13, PT, PT, -R32, RZ, RZ ;  /* 0x000000ff200d7210 */ /* 0x000fc60007ffe1ff */
[----:B------:R-:W-:Y:S01]  /*2cd0*/  @P5 VIADD R28, R28, 0x1 ;  /* 0x000000011c1c5836 */ /* 0x000fe20000000000 */
[----:B------:R-:W-:Y:S01]  /*2ce0*/  ISETP.GE.U32.AND P5, PT, R11, R0, PT ;  /* 0x000000000b00720c */ /* 0x000fe20003fa6070 */
[----:B------:R-:W-:Y:S01]  /*2cf0*/  IMAD.HI.U32 R16, R6, 0xe, RZ ;  /* 0x0000000e06107827 */ /* 0x000fe200078e00ff */
[----:B------:R-:W-:Y:S02]  /*2d00*/  IADD3 R17, PT, PT, -R4, RZ, RZ ;  /* 0x000000ff04117210 */ /* 0x000fe40007ffe1ff */
[----:B------:R-:W-:Y:S01]  /*2d10*/  @P2 IADD3 R14, PT, PT, R14, 0x1, RZ ;  /* 0x000000010e0e2810 */ /* 0x000fe20007ffe0ff */
[----:B------:R-:W-:Y:S01]  /*2d20*/  IMAD.MOV R15, RZ, RZ, -R16 ;  /* 0x000000ffff0f7224 */ /* 0x000fe200078e0a10 */
[----:B------:R-:W-:Y:S01]  /*2d30*/  @P6 IADD3 R22, PT, PT, R22, 0x1, RZ ;  /* 0x0000000116166810 */ /* 0x000fe20007ffe0ff */
[C---:B------:R-:W-:Y:S02]  /*2d40*/  IMAD R13, R0.reuse, R13, 0xd ;  /* 0x0000000d000d7424 */ /* 0x040fe400078e020d */
[----:B------:R-:W-:-:S02]  /*2d50*/  IMAD R15, R0, R15, 0xe ;  /* 0x0000000e000f7424 */ /* 0x000fc400078e020f */
[----:B------:R-:W-:Y:S01]  /*2d60*/  IMAD R17, R0, R17, 0xf ;  /* 0x0000000f00117424 */ /* 0x000fe200078e0211 */
[-C--:B------:R-:W-:Y:S01]  /*2d70*/  ISETP.GE.U32.AND P4, PT, R13, R0.reuse, PT ;  /* 0x000000000d00720c */ /* 0x080fe20003f86070 */
[----:B------:R-:W-:Y:S01]  /*2d80*/  @P1 VIADD R12, R12, 0x1 ;  /* 0x000000010c0c1836 */ /* 0x000fe20000000000 */
[-C--:B------:R-:W-:Y:S01]  /*2d90*/  ISETP.GE.U32.AND P2, PT, R15, R0.reuse, PT ;  /* 0x000000000f00720c */ /* 0x080fe20003f46070 */
[----:B------:R-:W-:Y:S01]  /*2da0*/  @P6 IMAD.IADD R9, R9, 0x1, -R0 ;  /* 0x0000000109096824 */ /* 0x000fe200078e0a00 */
[----:B------:R-:W-:Y:S01]  /*2db0*/  @P5 IADD3 R11, PT, PT, -R0, R11, RZ ;  /* 0x0000000b000b5210 */ /* 0x000fe20007ffe1ff */
[----:B------:R-:W-:Y:S01]  /*2dc0*/  @P3 VIADD R12, R12, 0x1 ;  /* 0x000000010c0c3836 */ /* 0x000fe20000000000 */
[-C--:B------:R-:W-:Y:S01]  /*2dd0*/  ISETP.GE.U32.AND P3, PT, R17, R0.reuse, PT ;  /* 0x000000001100720c */ /* 0x080fe20003f66070 */
[----:B------:R-:W-:Y:S01]  /*2de0*/  IMAD.MOV.U32 R10, RZ, RZ, 0x20 ;  /* 0x00000020ff0a7424 */ /* 0x000fe200078e00ff */
[-C--:B------:R-:W-:Y:S02]  /*2df0*/  ISETP.GE.U32.AND P1, PT, R9, R0.reuse, PT ;  /* 0x000000000900720c */ /* 0x080fe40003f26070 */
[----:B------:R-:W-:-:S02]  /*2e00*/  ISETP.GE.U32.AND P6, PT, R11, R0, PT ;  /* 0x000000000b00720c */ /* 0x000fc40003fc6070 */
[----:B------:R-:W-:Y:S01]  /*2e10*/  @P5 IADD3 R30, PT, PT, R30, 0x1, RZ ;  /* 0x000000011e1e5810 */ /* 0x000fe20007ffe0ff */
[--C-:B------:R-:W-:Y:S01]  /*2e20*/  @P4 IMAD.IADD R13, R13, 0x1, -R0.reuse ;  /* 0x000000010d0d4824 */ /* 0x100fe200078e0a00 */
[----:B------:R-:W-:Y:S01]  /*2e30*/  PRMT R9, R2, 0x9910, RZ ;  /* 0x0000991002097816 */ /* 0x000fe200000000ff */
[----:B------:R-:W-:Y:S01]  /*2e40*/  @P4 VIADD R32, R32, 0x1 ;  /* 0x0000000120204836 */ /* 0x000fe20000000000 */
[----:B------:R-:W-:Y:S02]  /*2e50*/  @P2 IADD3 R15, PT, PT, -R0, R15, RZ ;  /* 0x0000000f000f2210 */ /* 0x000fe40007ffe1ff */
[----:B------:R-:W-:Y:S01]  /*2e60*/  @P2 IADD3 R16, PT, PT, R16, 0x1, RZ ;  /* 0x0000000110102810 */ /* 0x000fe20007ffe0ff */
[----:B------:R-:W-:Y:S01]  /*2e70*/  @P3 IMAD.IADD R17, R17, 0x1, -R0 ;  /* 0x0000000111113824 */ /* 0x000fe200078e0a00 */
[-C--:B------:R-:W-:Y:S01]  /*2e80*/  ISETP.GE.U32.AND P5, PT, R15, R0.reuse, PT ;  /* 0x000000000f00720c */ /* 0x080fe20003fa6070 */
[----:B------:R-:W-:Y:S01]  /*2e90*/  @P1 VIADD R22, R22, 0x1 ;  /* 0x0000000116161836 */ /* 0x000fe20000000000 */
[-C--:B------:R-:W-:Y:S01]  /*2ea0*/  ISETP.GE.U32.AND P1, PT, R13, R0.reuse, PT ;  /* 0x000000000d00720c */ /* 0x080fe20003f26070 */
[----:B------:R-:W-:Y:S01]  /*2eb0*/  @P6 VIADD R30, R30, 0x1 ;  /* 0x000000011e1e6836 */ /* 0x000fe20000000000 */
[----:B------:R-:W-:-:S02]  /*2ec0*/  ISETP.GE.U32.AND P6, PT, R17, R0, PT ;  /* 0x000000001100720c */ /* 0x000fc40003fc6070 */
[----:B------:R-:W-:Y:S02]  /*2ed0*/  @P3 IADD3 R4, PT, PT, R4, 0x1, RZ ;  /* 0x0000000104043810 */ /* 0x000fe40007ffe0ff */
[----:B------:R-:W-:Y:S02]  /*2ee0*/  MOV R8, R9 ;  /* 0x0000000900087202 */ /* 0x000fe40000000f00 */
[----:B------:R-:W-:Y:S02]  /*2ef0*/  ISETP.NE.U32.AND P2, PT, R0, RZ, PT ;  /* 0x000000ff0000720c */ /* 0x000fe40003f45070 */
[----:B------:R-:W-:Y:S01]  /*2f00*/  LOP3.LUT R9, RZ, R0, RZ, 0x33, !PT ;  /* 0x00000000ff097212 */ /* 0x000fe200078e33ff */
[----:B------:R-:W-:Y:S01]  /*2f10*/  @P5 VIADD R16, R16, 0x1 ;  /* 0x0000000110105836 */ /* 0x000fe20000000000 */
[----:B------:R-:W-:Y:S01]  /*2f20*/  ISETP.NE.AND P4, PT, R8, 0x1, PT ;  /* 0x000000010800780c */ /* 0x000fe20003f85270 */
[----:B------:R-:W-:Y:S01]  /*2f30*/  IMAD.MOV.U32 R8, RZ, RZ, -0x10 ;  /* 0xfffffff0ff087424 */ /* 0x000fe200078e00ff */
[----:B------:R-:W-:-:S02]  /*2f40*/  @P1 IADD3 R32, PT, PT, R32, 0x1, RZ ;  /* 0x0000000120201810 */ /* 0x000fc40007ffe0ff */
[----:B------:R-:W-:Y:S02]  /*2f50*/  @P6 IADD3 R4, PT, PT, R4, 0x1, RZ ;  /* 0x0000000104046810 */ /* 0x000fe40007ffe0ff */
[C---:B------:R-:W-:Y:S02]  /*2f60*/  SEL R11, R9.reuse, R36, !P2 ;  /* 0x00000024090b7207 */ /* 0x040fe40005000000 */
[C---:B------:R-:W-:Y:S02]  /*2f70*/  SEL R34, R9.reuse, R34, !P2 ;  /* 0x0000002209227207 */ /* 0x040fe40005000000 */
[C---:B------:R-:W-:Y:S02]  /*2f80*/  SEL R24, R9.reuse, R24, !P2 ;  /* 0x0000001809187207 */ /* 0x040fe40005000000 */
[C---:B------:R-:W-:Y:S02]  /*2f90*/  SEL R18, R9.reuse, R18, !P2 ;  /* 0x0000001209127207 */ /* 0x040fe40005000000 */
[----:B------:R-:W-:-:S02]  /*2fa0*/  SEL R20, R9, R20, !P2 ;  /* 0x0000001409147207 */ /* 0x000fc40005000000 */
[C---:B------:R-:W-:Y:S02]  /*2fb0*/  SEL R26, R9.reuse, R26, !P2 ;  /* 0x0000001a091a7207 */ /* 0x040fe40005000000 */
[C---:B------:R-:W-:Y:S02]  /*2fc0*/  SEL R28, R9.reuse, R28, !P2 ;  /* 0x0000001c091c7207 */ /* 0x040fe40005000000 */
[C---:B------:R-:W-:Y:S02]  /*2fd0*/  SEL R14, R9.reuse, R14, !P2 ;  /* 0x0000000e090e7207 */ /* 0x040fe40005000000 */
[C---:B------:R-:W-:Y:S02]  /*2fe0*/  SEL R12, R9.reuse, R12, !P2 ;  /* 0x0000000c090c7207 */ /* 0x040fe40005000000 */
[C---:B------:R-:W-:Y:S02]  /*2ff0*/  SEL R22, R9.reuse, R22, !P2 ;  /* 0x0000001609167207 */ /* 0x040fe40005000000 */
[----:B------:R-:W-:-:S02]  /*3000*/  SEL R30, R9, R30, !P2 ;  /* 0x0000001e091e7207 */ /* 0x000fc40005000000 */
[C---:B------:R-:W-:Y:S02]  /*3010*/  SEL R32, R9.reuse, R32, !P2 ;  /* 0x0000002009207207 */ /* 0x040fe40005000000 */
[C---:B------:R-:W-:Y:S02]  /*3020*/  SEL R16, R9.reuse, R16, !P2 ;  /* 0x0000001009107207 */ /* 0x040fe40005000000 */
[----:B------:R-:W-:-:S07]  /*3030*/  SEL R4, R9, R4, !P2 ;  /* 0x0000000409047207 */ /* 0x000fce0005000000 */
.L_x_31:
[C---:B------:R-:W-:Y:S02]  /*3040*/  VIADD R13, R8.reuse, 0x10 ;  /* 0x00000010080d7836 */ /* 0x040fe40000000000 */
[----:B------:R-:W-:Y:S02]  /*3050*/  VIADD R8, R8, 0x1 ;  /* 0x0000000108087836 */ /* 0x000fe40000000000 */
[----:B-1----:R-:W-:-:S05]  /*3060*/  IMAD.HI.U32 R36, R6, R13, RZ ;  /* 0x0000000d06247227 */ /* 0x002fca00078e00ff */
[----:B------:R-:W-:-:S05]  /*3070*/  IADD3 R15, PT, PT, -R36, RZ, RZ ;  /* 0x000000ff240f7210 */ /* 0x000fca0007ffe1ff */
[----:B------:R-:W-:-:S05]  /*3080*/  IMAD R13, R0, R15, R13 ;  /* 0x0000000f000d7224 */ /* 0x000fca00078e020d */
[----:B------:R-:W-:-:S13]  /*3090*/  ISETP.GE.U32.AND P1, PT, R13, R0, PT ;  /* 0x000000000d00720c */ /* 0x000fda0003f26070 */
[----:B------:R-:W-:Y:S01]  /*30a0*/  @P1 IMAD.IADD R13, R13, 0x1, -R0 ;  /* 0x000000010d0d1824 */ /* 0x000fe200078e0a00 */
[----:B------:R-:W-:-:S04]  /*30b0*/  @P1 IADD3 R36, PT, PT, R36, 0x1, RZ ;  /* 0x0000000124241810 */ /* 0x000fc80007ffe0ff */
[----:B------:R-:W-:Y:S02]  /*30c0*/  ISETP.GE.U32.AND P3, PT, R13, R0, PT ;  /* 0x000000000d00720c */ /* 0x000fe40003f66070 */
[----:B------:R-:W-:Y:S02]  /*30d0*/  IADD3 R13, PT, PT, R3, R10, RZ ;  /* 0x0000000a030d7210 */ /* 0x000fe40007ffe0ff */
[----:B------:R-:W-:-:S03]  /*30e0*/  IADD3 R10, PT, PT, R10, 0x40, RZ ;  /* 0x000000400a0a7810 */ /* 0x000fc60007ffe0ff */
[----:B------:R-:W-:Y:S01]  /*30f0*/  LDS R17, [R13+-0x20] ;  /* 0xffffe0000d117984 */ /* 0x000fe20000000800 */
[----:B------:R-:W-:-:S05]  /*3100*/  ISETP.NE.AND P1, PT, R10, 0x420, PT ;  /* 0x000004200a00780c */ /* 0x000fca0003f25270 */
[----:B------:R-:W-:-:S05]  /*3110*/  @P3 VIADD R36, R36, 0x1 ;  /* 0x0000000124243836 */ /* 0x000fca0000000000 */
[----:B------:R-:W-:-:S05]  /*3120*/  SEL R36, R9, R36, !P2 ;  /* 0x0000002409247207 */ /* 0x000fca0005000000 */
[----:B------:R-:W-:-:S04]  /*3130*/  IMAD R15, R36, 0x20, R7 ;  /* 0x00000020240f7824 */ /* 0x000fc800078e0207 */
[--C-:B------:R-:W-:Y:S01]  /*3140*/  IMAD R27, R34, 0x4, R15.reuse ;  /* 0x00000004221b7824 */ /* 0x100fe200078e020f */
[----:B------:R-:W0:Y:S01]  /*3150*/  LDS R36, [R15] ;  /* 0x000000000f247984 */ /* 0x000e220000000800 */
[----:B------:R-:W-:Y:S01]  /*3160*/  IADD3 R19, PT, PT, R15, 0x4, RZ ;  /* 0x000000040f137810 */ /* 0x000fe20007ffe0ff */
[--C-:B------:R-:W-:Y:S01]  /*3170*/  @P4 IMAD.MOV R19, RZ, RZ, R15.reuse ;  /* 0x000000ffff134224 */ /* 0x100fe200078e020f */
[----:B------:R-:W-:Y:S01]  /*3180*/  LEA R23, R11, R15, 0x2 ;  /* 0x0000000f0b177211 */ /* 0x000fe200078e10ff */
[----:B------:R-:W-:Y:S02]  /*3190*/  IMAD R29, R18, 0x4, R15 ;  /* 0x00000004121d7824 */ /* 0x000fe400078e020f */
[----:B0-----:R-:W-:-:S05]  /*31a0*/  FADD R36, R17, R36 ;  /* 0x0000002411247221 */ /* 0x001fca0000000000 */
[----:B------:R-:W-:Y:S04]  /*31b0*/  STS [R15], R36 ;  /* 0x000000240f007388 */ /* 0x000fe80000000800 */
[----:B------:R-:W-:Y:S04]  /*31c0*/  LDS R17, [R13+-0x1c] ;  /* 0xffffe4000d117984 */ /* 0x000fe80000000800 */
[----:B------:R-:W0:Y:S02]  /*31d0*/  LDS R21, [R19] ;  /* 0x0000000013157984 */ /* 0x000e240000000800 */
[----:B0-----:R-:W-:-:S05]  /*31e0*/  FADD R17, R17, R21 ;  /* 0x0000001511117221 */ /* 0x001fca0000000000 */
[----:B------:R-:W-:Y:S04]  /*31f0*/  STS [R19], R17 ;  /* 0x0000001113007388 */ /* 0x000fe80000000800 */
[----:B------:R-:W-:Y:S04]  /*3200*/  LDS R21, [R13+-0x18] ;  /* 0xffffe8000d157984 */ /* 0x000fe80000000800 */
[----:B------:R-:W0:Y:S02]  /*3210*/  LDS R25, [R23] ;  /* 0x0000000017197984 */ /* 0x000e240000000800 */
[----:B0-----:R-:W-:-:S05]  /*3220*/  FADD R21, R21, R25 ;  /* 0x0000001915157221 */ /* 0x001fca0000000000 */
[----:B------:R0:W-:Y:S04]  /*3230*/  STS [R23], R21 ;  /* 0x0000001517007388 */ /* 0x0001e80000000800 */
[----:B------:R-:W-:Y:S04]  /*3240*/  LDS R25, [R13+-0x14] ;  /* 0xffffec000d197984 */ /* 0x000fe80000000800 */
[----:B------:R-:W1:Y:S01]  /*3250*/  LDS R36, [R27] ;  /* 0x000000001b247984 */ /* 0x000e620000000800 */
[-C--:B0-----:R-:W-:Y:S01]  /*3260*/  LEA R23, R20, R15.reuse, 0x2 ;  /* 0x0000000f14177211 */ /* 0x081fe200078e10ff */
[----:B-1----:R-:W-:Y:S01]  /*3270*/  FADD R36, R25, R36 ;  /* 0x0000002419247221 */ /* 0x002fe20000000000 */
[----:B------:R-:W-:-:S04]  /*3280*/  LEA R25, R24, R15, 0x2 ;  /* 0x0000000f18197211 */ /* 0x000fc800078e10ff */
        /* <DEDUP_REMOVED lines=11> */
[----:B0-----:R-:W-:Y:S01]  /*3340*/  LEA R29, R30, R15, 0x2 ;  /* 0x0000000f1e1d7211 */ /* 0x001fe200078e10ff */
[----:B-1----:R-:W-:Y:S01]  /*3350*/  FADD R36, R21, R36 ;  /* 0x0000002415247221 */ /* 0x002fe20000000000 */
[----:B------:R-:W-:-:S04]  /*3360*/  IMAD R21, R26, 0x4, R15 ;  /* 0x000000041a157824 */ /* 0x000fc800078e020f */
[----:B------:R-:W-:Y:S04]  /*3370*/  STS [R23], R36 ;  /* 0x0000002417007388 */ /* 0x000fe80000000800 */
[----:B------:R-:W-:Y:S04]  /*3380*/  LDS R17, [R13+-0x4] ;  /* 0xfffffc000d117984 */ /* 0x000fe80000000800 */
[----:B------:R-:W0:Y:S02]  /*3390*/  LDS R25, [R21] ;  /* 0x0000000015197984 */ /* 0x000e240000000800 */
[----:B0-----:R-:W-:Y:S01]  /*33a0*/  FADD R17, R17, R25 ;  /* 0x0000001911117221 */ /* 0x001fe20000000000 */
[----:B------:R-:W-:-:S04]  /*33b0*/  LEA R25, R28, R15, 0x2 ;  /* 0x0000000f1c197211 */ /* 0x000fc800078e10ff */
[----:B------:R-:W-:Y:S04]  /*33c0*/  STS [R21], R17 ;  /* 0x0000001115007388 */ /* 0x000fe80000000800 */
[----:B------:R-:W-:Y:S04]  /*33d0*/  LDS R19, [R13] ;  /* 0x000000000d137984 */ /* 0x000fe80000000800 */
[----:B------:R-:W0:Y:S02]  /*33e0*/  LDS R27, [R25] ;  /* 0x00000000191b7984 */ /* 0x000e240000000800 */
[----:B0-----:R-:W-:Y:S01]  /*33f0*/  FADD R19, R19, R27 ;  /* 0x0000001b13137221 */ /* 0x001fe20000000000 */
[----:B------:R-:W-:-:S04]  /*3400*/  IMAD R27, R14, 0x4, R15 ;  /* 0x000000040e1b7824 */ /* 0x000fc800078e020f */
[----:B------:R-:W-:Y:S04]  /*3410*/  STS [R25], R19 ;  /* 0x0000001319007388 */ /* 0x000fe80000000800 */
[----:B------:R-:W-:Y:S04]  /*3420*/  LDS R23, [R13+0x4] ;  /* 0x000004000d177984 */ /* 0x000fe80000000800 */
[----:B------:R-:W0:Y:S02]  /*3430*/  LDS R36, [R27] ;  /* 0x000000001b247984 */ /* 0x000e240000000800 */
[----:B0-----:R-:W-:Y:S01]  /*3440*/  FADD R36, R23, R36 ;  /* 0x0000002417247221 */ /* 0x001fe20000000000 */
[----:B------:R-:W-:-:S04]  /*3450*/  LEA R23, R12, R15, 0x2 ;  /* 0x0000000f0c177211 */ /* 0x000fc800078e10ff */
[----:B------:R-:W-:Y:S04]  /*3460*/  STS [R27], R36 ;  /* 0x000000241b007388 */ /* 0x000fe80000000800 */
[----:B------:R-:W-:Y:S04]  /*3470*/  LDS R17, [R13+0x8] ;  /* 0x000008000d117984 */ /* 0x000fe80000000800 */
[----:B------:R-:W0:Y:S02]  /*3480*/  LDS R21, [R23] ;  /* 0x0000000017157984 */ /* 0x000e240000000800 */
[----:B0-----:R-:W-:Y:S01]  /*3490*/  FADD R17, R17, R21 ;  /* 0x0000001511117221 */ /* 0x001fe20000000000 */
[----:B------:R-:W-:-:S04]  /*34a0*/  IMAD R21, R22, 0x4, R15 ;  /* 0x0000000416157824 */ /* 0x000fc800078e020f */
[----:B------:R-:W-:Y:S04]  /*34b0*/  STS [R23], R17 ;  /* 0x0000001117007388 */ /* 0x000fe80000000800 */
[----:B------:R-:W-:Y:S04]  /*34c0*/  LDS R19, [R13+0xc] ;  /* 0x00000c000d137984 */ /* 0x000fe80000000800 */
[----:B------:R-:W0:Y:S02]  /*34d0*/  LDS R25, [R21] ;  /* 0x0000000015197984 */ /* 0x000e240000000800 */
[----:B0-----:R-:W-:-:S05]  /*34e0*/  FADD R19, R19, R25 ;  /* 0x0000001913137221 */ /* 0x001fca0000000000 */
        /* <DEDUP_REMOVED lines=19> */
[----:B------:R1:W-:Y:S01]  /*3620*/  STS [R21], R36 ;  /* 0x0000002415007388 */ /* 0x0003e20000000800 */
[----:B------:R-:W-:Y:S05]  /*3630*/  @P1 BRA `(.L_x_31) ;  /* 0xfffffff800801947 */ /* 0x000fea000383ffff */
.L_x_30:
[----:B------:R-:W-:Y:S05]  /*3640*/  BSYNC.RECONVERGENT B0 ;  /* 0x0000000000007941 */ /* 0x000fea0003800200 */
.L_x_29:
[----:B------:R-:W-:Y:S06]  /*3650*/  BAR.SYNC.DEFER_BLOCKING 0x0 ;  /* 0x0000000000007b1d */ /* 0x000fec0000010000 */
[----:B------:R-:W-:Y:S05]  /*3660*/  @P0 EXIT ;  /* 0x000000000000094d */ /* 0x000fea0003800000 */
[----:B------:R-:W2:Y:S01]  /*3670*/  I2F.U16.RP R3, R2 ;  /* 0x0000000200037306 */ /* 0x000ea20000109000 */
[----:B------:R-:W-:Y:S02]  /*3680*/  HFMA2 R6, -RZ, RZ, 0, 0 ;  /* 0x00000000ff067431 */ /* 0x000fe400000001ff */
[----:B0-----:R-:W-:Y:S01]  /*3690*/  IMAD.MOV R11, RZ, RZ, -R0 ;  /* 0x000000ffff0b7224 */ /* 0x001fe200078e0a00 */
[----:B------:R-:W0:Y:S01]  /*36a0*/  S2R R20, SR_CTAID.X ;  /* 0x0000000000147919 */ /* 0x000e220000002500 */
[----:B------:R-:W-:-:S03]  /*36b0*/  UMOV UR4, 0x20 ;  /* 0x0000002000047882 */ /* 0x000fc60000000000 */
[----:B--2---:R-:W2:Y:S02]  /*36c0*/  MUFU.RCP R3, R3 ;  /* 0x0000000300037308 */ /* 0x004ea40000001000 */
[----:B--2---:R-:W-:-:S06]  /*36d0*/  IADD3 R9, PT, PT, R3, 0xffffffe, RZ ;  /* 0x0ffffffe03097810 */ /* 0x004fcc0007ffe0ff */
[----:B------:R-:W2:Y:S02]  /*36e0*/  F2I.FTZ.U32.TRUNC.NTZ R7, R9 ;  /* 0x0000000900077305 */ /* 0x000ea4000021f000 */
[----:B--2---:R-:W-:-:S04]  /*36f0*/  IMAD R11, R11, R7, RZ ;  /* 0x000000070b0b7224 */ /* 0x004fc800078e02ff */
[----:B------:R-:W-:-:S06]  /*3700*/  IMAD.HI.U32 R17, R7, R11, R6 ;  /* 0x0000000b07117227 */ /* 0x000fcc00078e0006 */
[----:B------:R-:W-:-:S04]  /*3710*/  IMAD.HI.U32 R6, R17, 0x4, RZ ;  /* 0x0000000411067827 */ /* 0x000fc800078e00ff */
[----:B------:R-:W-:-:S04]  /*3720*/  IMAD.HI.U32 R4, R17, 0x2, RZ ;  /* 0x0000000211047827 */ /* 0x000fc800078e00ff */
[----:B------:R-:W-:-:S04]  /*3730*/  IMAD.HI.U32 R8, R17, 0x3, RZ ;  /* 0x0000000311087827 */ /* 0x000fc800078e00ff */
[----:B------:R-:W-:Y:S01]  /*3740*/  IMAD.HI.U32 R7, R17, 0x5, RZ ;  /* 0x0000000511077827 */ /* 0x000fe200078e00ff */
[----:B------:R-:W-:-:S03]  /*3750*/  IADD3 R3, PT, PT, -R8, RZ, RZ ;  /* 0x000000ff08037210 */ /* 0x000fc60007ffe1ff */
[----:B------:R-:W-:Y:S01]  /*3760*/  IMAD.MOV R9, RZ, RZ, -R6 ;  /* 0x000000ffff097224 */ /* 0x000fe200078e0a06 */
[----:B------:R-:W-:Y:S01]  /*3770*/  IADD3 R15, PT, PT, -R7, RZ, RZ ;  /* 0x000000ff070f7210 */ /* 0x000fe20007ffe1ff */
[----:B------:R-:W-:Y:S02]  /*3780*/  IMAD.MOV R11, RZ, RZ, -R4 ;  /* 0x000000ffff0b7224 */ /* 0x000fe400078e0a04 */
[C---:B------:R-:W-:Y:S02]  /*3790*/  IMAD R13, R0.reuse, R9, 0x4 ;  /* 0x00000004000d7424 */ /* 0x040fe400078e0209 */
[C---:B------:R-:W-:Y:S02]  /*37a0*/  IMAD R11, R0.reuse, R11, 0x2 ;  /* 0x00000002000b7424 */ /* 0x040fe400078e020b */
[C---:B------:R-:W-:Y:S01]  /*37b0*/  IMAD R3, R0.reuse, R3, 0x3 ;  /* 0x0000000300037424 */ /* 0x040fe200078e0203 */
[-C--:B------:R-:W-:Y:S01]  /*37c0*/  ISETP.GE.U32.AND P0, PT, R13, R0.reuse, PT ;  /* 0x000000000d00720c */ /* 0x080fe20003f06070 */
[----:B------:R-:W-:Y:S01]  /*37d0*/  IMAD R15, R0, R15, 0x5 ;  /* 0x00000005000f7424 */ /* 0x000fe200078e020f */
[-C--:B------:R-:W-:Y:S01]  /*37e0*/  ISETP.GE.U32.AND P4, PT, R11, R0.reuse, PT ;  /* 0x000000000b00720c */ /* 0x080fe20003f86070 */
[----:B------:R-:W-:Y:S01]  /*37f0*/  IMAD.HI.U32 R9, R17, 0x6, RZ ;  /* 0x0000000611097827 */ /* 0x000fe200078e00ff */
[----:B------:R-:W-:-:S02]  /*3800*/  ISETP.GE.U32.AND P2, PT, R3, R0, PT ;  /* 0x000000000300720c */ /* 0x000fc40003f46070 */
[----:B------:R-:W-:Y:S01]  /*3810*/  ISETP.GE.U32.AND P1, PT, R15, R0, PT ;  /* 0x000000000f00720c */ /* 0x000fe20003f26070 */
[----:B------:R-:W-:-:S04]  /*3820*/  IMAD.HI.U32 R10, R17, 0x8, RZ ;  /* 0x00000008110a7827 */ /* 0x000fc800078e00ff */
[----:B------:R-:W-:Y:S02]  /*3830*/  IMAD.HI.U32 R12, R17, 0xa, RZ ;  /* 0x0000000a110c7827 */ /* 0x000fe400078e00ff */
[C---:B------:R-:W-:Y:S02]  /*3840*/  @P0 IADD3 R13, PT, PT, -R0.reuse, R13, RZ ;  /* 0x0000000d000d0210 */ /* 0x040fe40007ffe1ff */
[----:B------:R-:W-:Y:S01]  /*3850*/  @P4 IADD3 R11, PT, PT, -R0, R11, RZ ;  /* 0x0000000b000b4210 */ /* 0x000fe20007ffe1ff */
[----:B------:R-:W-:Y:S01]  /*3860*/  @P4 VIADD R4, R4, 0x1 ;  /* 0x0000000104044836 */ /* 0x000fe20000000000 */
[-C--:B------:R-:W-:Y:S01]  /*3870*/  ISETP.GE.U32.AND P5, PT, R13, R0.reuse, PT ;  /* 0x000000000d00720c */ /* 0x080fe20003fa6070 */
[----:B------:R-:W-:Y:S01]  /*3880*/  @P2 IMAD.IADD R3, R3, 0x1, -R0 ;  /* 0x0000000103032824 */ /* 0x000fe200078e0a00 */
[----:B------:R-:W-:Y:S01]  /*3890*/  @P1 IADD3 R15, PT, PT, -R0, R15, RZ ;  /* 0x0000000f000f1210 */ /* 0x000fe20007ffe1ff */
[----:B------:R-:W-:Y:S01]  /*38a0*/  IMAD.HI.U32 R13, R17, 0x7, RZ ;  /* 0x00000007110d7827 */ /* 0x000fe200078e00ff */
[----:B------:R-:W-:-:S02]  /*38b0*/  ISETP.GE.U32.AND P3, PT, R11, R0, PT ;  /* 0x000000000b00720c */ /* 0x000fc40003f66070 */
[-C--:B------:R-:W-:Y:S01]  /*38c0*/  ISETP.GE.U32.AND P6, PT, R3, R0.reuse, PT ;  /* 0x000000000300720c */ /* 0x080fe20003fc6070 */
[----:B------:R-:W-:Y:S01]  /*38d0*/  IMAD.HI.U32 R11, R17, 0x9, RZ ;  /* 0x00000009110b7827 */ /* 0x000fe200078e00ff */
[-C--:B------:R-:W-:Y:S02]  /*38e0*/  ISETP.GE.U32.AND P4, PT, R15, R0.reuse, PT ;  /* 0x000000000f00720c */ /* 0x080fe40003f86070 */
[----:B------:R-:W-:Y:S01]  /*38f0*/  IADD3 R3, PT, PT, -R9, RZ, RZ ;  /* 0x000000ff09037210 */ /* 0x000fe20007ffe1ff */
[----:B------:R-:W-:Y:S01]  /*3900*/  IMAD.MOV R19, RZ, RZ, -R10 ;  /* 0x000000ffff137224 */ /* 0x000fe200078e0a0a */
[----:B------:R-:W-:Y:S01]  /*3910*/  IADD3 R15, PT, PT, -R13, RZ, RZ ;  /* 0x000000ff0d0f7210 */ /* 0x000fe20007ffe1ff */
[----:B------:R-:W-:Y:S01]  /*3920*/  IMAD.MOV R23, RZ, RZ, -R12 ;  /* 0x000000ffff177224 */ /* 0x000fe200078e0a0c */
[----:B------:R-:W-:Y:S01]  /*3930*/  @P2 IADD3 R8, PT, PT, R8, 0x1, RZ ;  /* 0x0000000108082810 */ /* 0x000fe20007ffe0ff */
[C---:B------:R-:W-:Y:S01]  /*3940*/  IMAD R3, R0.reuse, R3, 0x6 ;  /* 0x0000000600037424 */ /* 0x040fe200078e0203 */
[----:B-1----:R-:W-:Y:S01]  /*3950*/  IADD3 R21, PT, PT, -R11, RZ, RZ ;  /* 0x000000ff0b157210 */ /* 0x002fe20007ffe1ff */
[----:B------:R-:W-:Y:S01]  /*3960*/  IMAD R15, R0, R15, 0x7 ;  /* 0x00000007000f7424 */ /* 0x000fe200078e020f */
[----:B------:R-:W-:Y:S01]  /*3970*/  @P3 IADD3 R4, PT, PT, R4, 0x1, RZ ;  /* 0x0000000104043810 */ /* 0x000fe20007ffe0ff */
[C---:B------:R-:W-:Y:S01]  /*3980*/  IMAD R19, R0.reuse, R19, 0x8 ;  /* 0x0000000800137424 */ /* 0x040fe200078e0213 */
[-C--:B------:R-:W-:Y:S01]  /*3990*/  ISETP.GE.U32.AND P3, PT, R3, R0.reuse, PT ;  /* 0x000000000300720c */ /* 0x080fe20003f66070 */
[----:B------:R-:W-:Y:S01]  /*39a0*/  IMAD R21, R0, R21, 0x9 ;  /* 0x0000000900157424 */ /* 0x000fe200078e0215 */
[-C--:B------:R-:W-:Y:S01]  /*39b0*/  ISETP.GE.U32.AND P2, PT, R15, R0.reuse, PT ;  /* 0x000000000f00720c */ /* 0x080fe20003f46070 */
[----:B------:R-:W-:Y:S01]  /*39c0*/  @P0 VIADD R6, R6, 0x1 ;  /* 0x0000000106060836 */ /* 0x000fe20000000000 */
[----:B------:R-:W-:Y:S01]  /*39d0*/  @P6 IADD3 R8, PT, PT, R8, 0x1, RZ ;  /* 0x0000000108086810 */ /* 0x000fe20007ffe0ff */
[----:B------:R-:W-:Y:S01]  /*39e0*/  @P1 VIADD R7, R7, 0x1 ;  /* 0x0000000107071836 */ /* 0x000fe20000000000 */
[-C--:B------:R-:W-:Y:S01]  /*39f0*/  ISETP.GE.U32.AND P0, PT, R21, R0.reuse, PT ;  /* 0x000000001500720c */ /* 0x080fe20003f06070 */
[----:B------:R-:W-:Y:S01]  /*3a00*/  IMAD R23, R0, R23, 0xa ;  /* 0x0000000a00177424 */ /* 0x000fe200078e0217 */
[-C--:B------:R-:W-:Y:S01]  /*3a10*/  ISETP.GE.U32.AND P6, PT, R19, R0.reuse, PT ;  /* 0x000000001300720c */ /* 0x080fe20003fc6070 */
[----:B------:R-:W-:Y:S01]  /*3a20*/  @P4 VIADD R7, R7, 0x1 ;  /* 0x0000000107074836 */ /* 0x000fe20000000000 */
[----:B------:R-:W-:Y:S01]  /*3a30*/  @P5 IADD3 R6, PT, PT, R6, 0x1, RZ ;  /* 0x0000000106065810 */ /* 0x000fe20007ffe0ff */
[----:B------:R-:W-:Y:S01]  /*3a40*/  IMAD.HI.U32 R14, R17, 0xb, RZ ;  /* 0x0000000b110e7827 */ /* 0x000fe200078e00ff */
[----:B------:R-:W-:-:S02]  /*3a50*/  ISETP.GE.U32.AND P5, PT, R23, R0, PT ;  /* 0x000000001700720c */ /* 0x000fc40003fa6070 */
[C---:B------:R-:W-:Y:S01]  /*3a60*/  @P3 IADD3 R3, PT, PT, -R0.reuse, R3, RZ ;  /* 0x0000000300033210 */ /* 0x040fe20007ffe1ff */
[----:B------:R-:W-:Y:S01]  /*3a70*/  IMAD.HI.U32 R18, R17, 0xc, RZ ;  /* 0x0000000c11127827 */ /* 0x000fe200078e00ff */
[C---:B------:R-:W-:Y:S02]  /*3a80*/  @P2 IADD3 R15, PT, PT, -R0.reuse, R15, RZ ;  /* 0x0000000f000f2210 */ /* 0x040fe40007ffe1ff */
[-C--:B------:R-:W-:Y:S01]  /*3a90*/  ISETP.GE.U32.AND P1, PT, R3, R0.reuse, PT ;  /* 0x000000000300720c */ /* 0x080fe20003f26070 */
[----:B------:R-:W-:Y:S01]  /*3aa0*/  IMAD.MOV R3, RZ, RZ, -R14 ;  /* 0x000000ffff037224 */ /* 0x000fe200078e0a0e */
[----:B------:R-:W-:Y:S01]  /*3ab0*/  ISETP.GE.U32.AND P4, PT, R15, R0, PT ;  /* 0x000000000f00720c */ /* 0x000fe20003f86070 */
[----:B------:R-:W-:Y:S01]  /*3ac0*/  IMAD.HI.U32 R15, R17, 0xd, RZ ;  /* 0x0000000d110f7827 */ /* 0x000fe200078e00ff */
[----:B------:R-:W-:Y:S02]  /*3ad0*/  @P3 IADD3 R9, PT, PT, R9, 0x1, RZ ;  /* 0x0000000109093810 */ /* 0x000fe40007ffe0ff */
[----:B------:R-:W-:Y:S01]  /*3ae0*/  @P2 IADD3 R13, PT, PT, R13, 0x1, RZ ;  /* 0x000000010d0d2810 */ /* 0x000fe20007ffe0ff */
[C---:B------:R-:W-:Y:S01]  /*3af0*/  IMAD R3, R0.reuse, R3, 0xb ;  /* 0x0000000b00037424 */ /* 0x040fe200078e0203 */
[C---:B------:R-:W-:Y:S01]  /*3b00*/  @P0 IADD3 R21, PT, PT, -R0.reuse, R21, RZ ;  /* 0x0000001500150210 */ /* 0x040fe20007ffe1ff */
[----:B------:R-:W-:Y:S01]  /*3b10*/  IMAD.HI.U32 R16, R17, 0xe, RZ ;  /* 0x0000000e11107827 */ /* 0x000fe200078e00ff */
[----:B------:R-:W-:-:S02]  /*3b20*/  @P6 IADD3 R19, PT, PT, -R0, R19, RZ ;  /* 0x0000001300136210 */ /* 0x000fc40007ffe1ff */
[----:B------:R-:W-:Y:S01]  /*3b30*/  @P0 IADD3 R11, PT, PT, R11, 0x1, RZ ;  /* 0x000000010b0b0810 */ /* 0x000fe20007ffe0ff */
[----:B------:R-:W-:Y:S01]  /*3b40*/  IMAD.HI.U32 R17, R17, 0xf, RZ ;  /* 0x0000000f11117827 */ /* 0x000fe200078e00ff */
[----:B------:R-:W-:Y:S02]  /*3b50*/  @P1 IADD3 R9, PT, PT, R9, 0x1, RZ ;  /* 0x0000000109091810 */ /* 0x000fe40007ffe0ff */
[----:B------:R-:W-:Y:S01]  /*3b60*/  @P4 IADD3 R13, PT, PT, R13, 0x1, RZ ;  /* 0x000000010d0d4810 */ /* 0x000fe20007ffe0ff */
[----:B------:R-:W-:Y:S01]  /*3b70*/  @P5 IMAD.IADD R23, R23, 0x1, -R0 ;  /* 0x0000000117175824 */ /* 0x000fe200078e0a00 */
[-C--:B------:R-:W-:Y:S01]  /*3b80*/  ISETP.GE.U32.AND P1, PT, R21, R0.reuse, PT ;  /* 0x000000001500720c */ /* 0x080fe20003f26070 */
[----:B------:R-:W-:Y:S01]  /*3b90*/  @P6 VIADD R10, R10, 0x1 ;  /* 0x000000010a0a6836 */ /* 0x000fe20000000000 */
[-C--:B------:R-:W-:Y:S02]  /*3ba0*/  ISETP.GE.U32.AND P4, PT, R3, R0.reuse, PT ;  /* 0x000000000300720c */ /* 0x080fe40003f86070 */
[----:B------:R-:W-:-:S02]  /*3bb0*/  ISETP.GE.U32.AND P3, PT, R19, R0, PT ;  /* 0x000000001300720c */ /* 0x000fc40003f66070 */
[----:B------:R-:W-:Y:S02]  /*3bc0*/  IADD3 R19, PT, PT, -R18, RZ, RZ ;  /* 0x000000ff12137210 */ /* 0x000fe40007ffe1ff */
[----:B------:R-:W-:Y:S02]  /*3bd0*/  IADD3 R25, PT, PT, -R17, RZ, RZ ;  /* 0x000000ff11197210 */ /* 0x000fe40007ffe1ff */
[-C--:B------:R-:W-:Y:S01]  /*3be0*/  ISETP.GE.U32.AND P2, PT, R23, R0.reuse, PT ;  /* 0x000000001700720c */ /* 0x080fe20003f46070 */
[----:B------:R-:W-:Y:S01]  /*3bf0*/  IMAD.MOV R23, RZ, RZ, -R16 ;  /* 0x000000ffff177224 */ /* 0x000fe200078e0a10 */
[----:B------:R-:W-:Y:S01]  /*3c00*/  IADD3 R21, PT, PT, -R15, RZ, RZ ;  /* 0x000000ff0f157210 */ /* 0x000fe20007ffe1ff */
[C---:B------:R-:W-:Y:S01]  /*3c10*/  IMAD R19, R0.reuse, R19, 0xc ;  /* 0x0000000c00137424 */ /* 0x040fe200078e0213 */
[----:B------:R-:W-:Y:S01]  /*3c20*/  @P1 IADD3 R11, PT, PT, R11, 0x1, RZ ;  /* 0x000000010b0b1810 */ /* 0x000fe20007ffe0ff */
[----:B------:R-:W-:Y:S01]  /*3c30*/  IMAD R25, R0, R25, 0xf ;  /* 0x0000000f00197424 */ /* 0x000fe200078e0219 */
[----:B------:R-:W-:Y:S01]  /*3c40*/  @P5 IADD3 R12, PT, PT, R12, 0x1, RZ ;  /* 0x000000010c0c5810 */ /* 0x000fe20007ffe0ff */
[C---:B------:R-:W-:Y:S01]  /*3c50*/  IMAD R21, R0.reuse, R21, 0xd ;  /* 0x0000000d00157424 */ /* 0x040fe200078e0215 */
[-C--:B------:R-:W-:Y:S01]  /*3c60*/  ISETP.GE.U32.AND P6, PT, R19, R0.reuse, PT ;  /* 0x000000001300720c */ /* 0x080fe20003fc6070 */
[----:B------:R-:W-:Y:S01]  /*3c70*/  IMAD R23, R0, R23, 0xe ;  /* 0x0000000e00177424 */ /* 0x000fe200078e0217 */
[----:B------:R-:W-:Y:S01]  /*3c80*/  @P3 IADD3 R10, PT, PT, R10, 0x1, RZ ;  /* 0x000000010a0a3810 */ /* 0x000fe20007ffe0ff */
[----:B------:R-:W-:Y:S01]  /*3c90*/  @P4 IMAD.IADD R3, R3, 0x1, -R0 ;  /* 0x0000000103034824 */ /* 0x000fe200078e0a00 */
[-C--:B------:R-:W-:Y:S01]  /*3ca0*/  ISETP.GE.U32.AND P1, PT, R25, R0.reuse, PT ;  /* 0x000000001900720c */ /* 0x080fe20003f26070 */
[----:B------:R-:W-:Y:S01]  /*3cb0*/  @P4 VIADD R14, R14, 0x1 ;  /* 0x000000010e0e4836 */ /* 0x000fe20000000000 */
[----:B------:R-:W-:-:S02]  /*3cc0*/  ISETP.GE.U32.AND P3, PT, R21, R0, PT ;  /* 0x000000001500720c */ /* 0x000fc40003f66070 */
[-C--:B------:R-:W-:Y:S02]  /*3cd0*/  ISETP.GE.U32.AND P0, PT, R23, R0.reuse, PT ;  /* 0x000000001700720c */ /* 0x080fe40003f06070 */
[----:B------:R-:W-:Y:S02]  /*3ce0*/  ISETP.GE.U32.AND P5, PT, R3, R0, PT ;  /* 0x000000000300720c */ /* 0x000fe40003fa6070 */
[----:B------:R-:W-:Y:S01]  /*3cf0*/  @P2 IADD3 R12, PT, PT, R12, 0x1, RZ ;  /* 0x000000010c0c2810 */ /* 0x000fe20007ffe0ff */
[----:B------:R-:W-:Y:S01]  /*3d00*/  @P6 IMAD.IADD R19, R19, 0x1, -R0 ;  /* 0x0000000113136824 */ /* 0x000fe200078e0a00 */
[----:B------:R-:W-:Y:S02]  /*3d10*/  @P6 IADD3 R18, PT, PT, R18, 0x1, RZ ;  /* 0x0000000112126810 */ /* 0x000fe40007ffe0ff */
[----:B0-----:R-:W-:Y:S02]  /*3d20*/  LEA R3, R5, R20, 0x7 ;  /* 0x0000001405037211 */ /* 0x001fe400078e38ff */
[C---:B------:R-:W-:Y:S01]  /*3d30*/  @P1 IADD3 R25, PT, PT, -R0.reuse, R25, RZ ;  /* 0x0000001900191210 */ /* 0x040fe20007ffe1ff */
[----:B------:R-:W-:Y:S01]  /*3d40*/  @P3 VIADD R15, R15, 0x1 ;  /* 0x000000010f0f3836 */ /* 0x000fe20000000000 */
[----:B------:R-:W-:-:S02]  /*3d50*/  @P3 IADD3 R21, PT, PT, -R0, R21, RZ ;  /* 0x0000001500153210 */ /* 0x000fc40007ffe1ff */
[----:B------:R-:W-:Y:S01]  /*3d60*/  @P0 IADD3 R23, PT, PT, -R0, R23, RZ ;  /* 0x0000001700170210 */ /* 0x000fe20007ffe1ff */
[----:B------:R-:W-:Y:S01]  /*3d70*/  @P5 VIADD R14, R14, 0x1 ;  /* 0x000000010e0e5836 */ /* 0x000fe20000000000 */
[-C--:B------:R-:W-:Y:S02]  /*3d80*/  ISETP.GE.U32.AND P2, PT, R19, R0.reuse, PT ;  /* 0x000000001300720c */ /* 0x080fe40003f46070 */
[-C--:B------:R-:W-:Y:S02]  /*3d90*/  ISETP.GE.U32.AND P6, PT, R25, R0.reuse, PT ;  /* 0x000000001900720c */ /* 0x080fe40003fc6070 */
[-C--:B------:R-:W-:Y:S02]  /*3da0*/  ISETP.GE.U32.AND P4, PT, R21, R0.reuse, PT ;  /* 0x000000001500720c */ /* 0x080fe40003f86070 */
[----:B------:R-:W-:Y:S02]  /*3db0*/  ISETP.GE.U32.AND P5, PT, R23, R0, PT ;  /* 0x000000001700720c */ /* 0x000fe40003fa6070 */
[----:B------:R-:W-:-:S02]  /*3dc0*/  PRMT R19, R2, 0x9910, RZ ;  /* 0x0000991002137816 */ /* 0x000fc400000000ff */
[----:B------:R-:W-:Y:S02]  /*3dd0*/  @P1 IADD3 R17, PT, PT, R17, 0x1, RZ ;  /* 0x0000000111111810 */ /* 0x000fe40007ffe0ff */
[----:B------:R-:W-:Y:S01]  /*3de0*/  ISETP.NE.AND P3, PT, R19, 0x1, PT ;  /* 0x000000011300780c */ /* 0x000fe20003f65270 */
[----:B------:R-:W-:Y:S01]  /*3df0*/  @P2 VIADD R18, R18, 0x1 ;  /* 0x0000000112122836 */ /* 0x000fe20000000000 */
[----:B------:R-:W-:Y:S01]  /*3e00*/  @P0 IADD3 R16, PT, PT, R16, 0x1, RZ ;  /* 0x0000000110100810 */ /* 0x000fe20007ffe0ff */
[----:B------:R-:W-:Y:S01]  /*3e10*/  @P6 VIADD R17, R17, 0x1 ;  /* 0x0000000111116836 */ /* 0x000fe20000000000 */
[----:B------:R-:W-:Y:S02]  /*3e20*/  ISETP.NE.U32.AND P0, PT, R0, RZ, PT ;  /* 0x000000ff0000720c */ /* 0x000fe40003f05070 */
[----:B------:R-:W-:Y:S02]  /*3e30*/  LOP3.LUT R19, RZ, R0, RZ, 0x33, !PT ;  /* 0x00000000ff137212 */ /* 0x000fe400078e33ff */
        /* <DEDUP_REMOVED lines=15> */
[----:B------:R-:W-:Y:S02]  /*3f30*/  SEL R17, R19, R17, !P0 ;  /* 0x0000001113117207 */ /* 0x000fe40004000000 */
[----:B------:R-:W-:-:S07]  /*3f40*/  MOV R20, 0xfffffff0 ;  /* 0xfffffff000147802 */ /* 0x000fce0000000f00 */
.L_x_64:
[----:B0-----:R-:W0:Y:S01]  /*3f50*/  I2F.U16.RP R22, R2 ;  /* 0x0000000200167306 */ /* 0x001e220000109000 */
[----:B------:R-:W-:Y:S01]  /*3f60*/  IMAD.MOV R21, RZ, RZ, -R0 ;  /* 0x000000ffff157224 */ /* 0x000fe200078e0a00 */
[----:B------:R-:W-:Y:S02]  /*3f70*/  MOV R18, RZ ;  /* 0x000000ff00127202 */ /* 0x000fe40000000f00 */
[----:B------:R-:W-:-:S04]  /*3f80*/  ISETP.NE.U32.AND P2, PT, R0, RZ, PT ;  /* 0x000000ff0000720c */ /* 0x000fc80003f45070 */
[----:B0-----:R-:W0:Y:S02]  /*3f90*/  MUFU.RCP R22, R22 ;  /* 0x0000001600167308 */ /* 0x001e240000001000 */
[----:B0-----:R-:W-:Y:S02]  /*3fa0*/  IADD3 R23, PT, PT, R22, 0xffffffe, RZ ;  /* 0x0ffffffe16177810 */ /* 0x001fe40007ffe0ff */
[----:B------:R-:W-:-:S04]  /*3fb0*/  MOV R22, 0x400 ;  /* 0x0000040000167802 */ /* 0x000fc80000000f00 */
[----:B------:R0:W1:Y:S01]  /*3fc0*/  F2I.FTZ.U32.TRUNC.NTZ R19, R23 ;  /* 0x0000001700137305 */ /* 0x000062000021f000 */
[----:B------:R-:W-:Y:S01]  /*3fd0*/  VIADD R24, R22, 0x800 ;  /* 0x0000080016187836 */ /* 0x000fe20000000000 */
[----:B0-----:R-:W0:Y:S01]  /*3fe0*/  S2R R23, SR_CgaCtaId ;  /* 0x0000000000177919 */ /* 0x001e220000008800 */
[----:B-1----:R-:W-:-:S04]  /*3ff0*/  IMAD R21, R21, R19, RZ ;  /* 0x0000001315157224 */ /* 0x002fc800078e02ff */
[----:B------:R-:W-:Y:S01]  /*4000*/  IMAD.HI.U32 R18, R19, R21, R18 ;  /* 0x0000001513127227 */ /* 0x000fe200078e0012 */
[----:B------:R-:W-:-:S05]  /*4010*/  IADD3 R19, PT, PT, R20, 0x10, RZ ;  /* 0x0000001014137810 */ /* 0x000fca0007ffe0ff */
[----:B------:R-:W-:-:S04]  /*4020*/  IMAD.HI.U32 R18, R18, R19, RZ ;  /* 0x0000001312127227 */ /* 0x000fc800078e00ff */
[----:B------:R-:W-:-:S04]  /*4030*/  IMAD.MOV R21, RZ, RZ, -R18 ;  /* 0x000000ffff157224 */ /* 0x000fc800078e0a12 */
[----:B------:R-:W-:-:S05]  /*4040*/  IMAD R19, R0, R21, R19 ;  /* 0x0000001500137224 */ /* 0x000fca00078e0213 */
[----:B------:R-:W-:Y:S02]  /*4050*/  ISETP.GE.U32.AND P0, PT, R19, R0, PT ;  /* 0x000000001300720c */ /* 0x000fe40003f06070 */
[C---:B0-----:R-:W-:Y:S02]  /*4060*/  LEA R21, R23.reuse, R24, 0x18 ;  /* 0x0000001817157211 */ /* 0x041fe400078ec0ff */
[----:B------:R-:W-:-:S04]  /*4070*/  LEA R22, R23, R22, 0x18 ;  /* 0x0000001617167211 */ /* 0x000fc800078ec0ff */
[----:B------:R-:W-:-:S05]  /*4080*/  IADD3 R22, PT, PT, R22, UR4, RZ ;  /* 0x0000000416167c10 */ /* 0x000fca000fffe0ff */
[----:B------:R-:W-:Y:S02]  /*4090*/  @P0 IADD3 R19, PT, PT, -R0, R19, RZ ;  /* 0x0000001300130210 */ /* 0x000fe40007ffe1ff */
[----:B------:R-:W-:Y:S02]  /*40a0*/  @P0 IADD3 R18, PT, PT, R18, 0x1, RZ ;  /* 0x0000000112120810 */ /* 0x000fe40007ffe0ff */
[----:B------:R-:W-:-:S13]  /*40b0*/  ISETP.GE.U32.AND P1, PT, R19, R0, PT ;  /* 0x000000001300720c */ /* 0x000fda0003f26070 */
[----:B------:R-:W-:Y:S02]  /*40c0*/  @P1 IADD3 R18, PT, PT, R18, 0x1, RZ ;  /* 0x0000000112121810 */ /* 0x000fe40007ffe0ff */
[----:B------:R-:W-:-:S04]  /*40d0*/  @!P2 LOP3.LUT R18, RZ, R0, RZ, 0x33, !PT ;  /* 0x00000000ff12a212 */ /* 0x000fc800078e33ff */
[----:B------:R-:W-:Y:S02]  /*40e0*/  LEA R21, R18, R21, 0x5 ;  /* 0x0000001512157211 */ /* 0x000fe400078e28ff */
[----:B------:R-:W-:-:S03]  /*40f0*/  LEA R23, R3, R18, 0x3 ;  /* 0x0000001203177211 */ /* 0x000fc600078e18ff */
[----:B------:R-:W0:Y:S02]  /*4100*/  LDS R25, [R21] ;  /* 0x0000000015197984 */ /* 0x000e240000000800 */
[----:B0-----:R-:W-:-:S05]  /*4110*/  VIADD R19, R25, 0x1800000 ;  /* 0x0180000019137836 */ /* 0x001fca0000000000 */
[----:B------:R-:W-:-:S04]  /*4120*/  LOP3.LUT R19, R19, 0x7f800000, RZ, 0xc0, !PT ;  /* 0x7f80000013137812 */ /* 0x000fc800078ec0ff */
[----:B------:R-:W-:-:S13]  /*4130*/  ISETP.GT.U32.AND P0, PT, R19, 0x1ffffff, PT ;  /* 0x01ffffff1300780c */ /* 0x000fda0003f04070 */
[----:B------:R-:W-:Y:S05]  /*4140*/  @P0 BRA `(.L_x_32) ;  /* 0x0000000000140947 */ /* 0x000fea0003800000 */
[----:B------:R-:W-:Y:S01]  /*4150*/  IMAD.MOV.U32 R18, RZ, RZ, R25 ;  /* 0x000000ffff127224 */ /* 0x000fe200078e0019 */
[----:B------:R-:W-:-:S07]  /*4160*/  MOV R24, 0x4180 ;  /* 0x0000418000187802 */ /* 0x000fce0000000f00 */
[----:B------:R-:W-:Y:S05]  /*4170*/  CALL.REL.NOINC `($__internal_1_$__cuda_sm20_rcp_rn_f32_slowpath) ;  /* 0x0000001400c07944 */ /* 0x000fea0003c00000 */
[----:B------:R-:W-:Y:S01]  /*4180*/  MOV R24, R25 ;  /* 0x0000001900187202 */ /* 0x000fe20000000f00 */
[----:B------:R-:W-:Y:S06]  /*4190*/  BRA `(.L_x_33) ;  /* 0x0000000000107947 */ /* 0x000fec0003800000 */
.L_x_32:
[----:B------:R-:W0:Y:S02]  /*41a0*/  MUFU.RCP R24, R25 ;  /* 0x0000001900187308 */ /* 0x000e240000001000 */
[----:B0-----:R-:W-:-:S04]  /*41b0*/  FFMA R18, R25, R24, -1 ;  /* 0xbf80000019127423 */ /* 0x001fc80000000018 */
[----:B------:R-:W-:-:S04]  /*41c0*/  FADD.FTZ R19, -R18, -RZ ;  /* 0x800000ff12137221 */ /* 0x000fc80000010100 */
[----:B------:R-:W-:-:S07]  /*41d0*/  FFMA R24, R24, R19, R24 ;  /* 0x0000001318187223 */ /* 0x000fce0000000018 */
.L_x_33:
[----:B------:R-:W0:Y:S01]  /*41e0*/  LDC.64 R18, c[0x0][0x388] ;  /* 0x0000e200ff127b82 */ /* 0x000e220000000a00 */
[----:B------:R-:W-:Y:S01]  /*41f0*/  IADD3 R27, PT, PT, R21, 0x4, RZ ;  /* 0x00000004151b7810 */ /* 0x000fe20007ffe0ff */
[----:B------:R-:W1:Y:S01]  /*4200*/  LDS R25, [R22+-0x20] ;  /* 0xffffe00016197984 */ /* 0x000e620000000800 */
[----:B0-----:R-:W-:-:S05]  /*4210*/  IMAD.WIDE.U32 R18, R23, 0x4, R18 ;  /* 0x0000000417127825 */ /* 0x001fca00078e0012 */
[----:B------:R-:W1:Y:S01]  /*4220*/  LDG.E R26, desc[UR8][R18.64] ;  /* 0x00000008121a7981 */ /* 0x000e62000c1e1900 */
[----:B------:R-:W-:-:S06]  /*4230*/  @P3 IMAD.MOV R27, RZ, RZ, R21 ;  /* 0x000000ffff1b3224 */ /* 0x000fcc00078e0215 */
[----:B------:R-:W0:Y:S01]  /*4240*/  LDS R27, [R27] ;  /* 0x000000001b1b7984 */ /* 0x000e220000000800 */
[----:B-1----:R-:W-:Y:S01]  /*4250*/  FFMA R25, R25, R24, R26 ;  /* 0x0000001819197223 */ /* 0x002fe2000000001a */
[----:B0-----:R-:W-:-:S04]  /*4260*/  IADD3 R24, PT, PT, R27, 0x1800000, RZ ;  /* 0x018000001b187810 */ /* 0x001fc80007ffe0ff */
[----:B------:R0:W-:Y:S01]  /*4270*/  STG.E desc[UR8][R18.64], R25 ;  /* 0x0000001912007986 */ /* 0x0001e2000c101908 */
[----:B------:R-:W-:-:S04]  /*4280*/  LOP3.LUT R24, R24, 0x7f800000, RZ, 0xc0, !PT ;  /* 0x7f80000018187812 */ /* 0x000fc800078ec0ff */
[----:B------:R-:W-:-:S13]  /*4290*/  ISETP.GT.U32.AND P0, PT, R24, 0x1ffffff, PT ;  /* 0x01ffffff1800780c */ /* 0x000fda0003f04070 */
[----:B0-----:R-:W-:Y:S05]  /*42a0*/  @P0 BRA `(.L_x_34) ;  /* 0x0000000000140947 */ /* 0x001fea0003800000 */
[----:B------:R-:W-:Y:S02]  /*42b0*/  MOV R18, R27 ;  /* 0x0000001b00127202 */ /* 0x000fe40000000f00 */
[----:B------:R-:W-:-:S07]  /*42c0*/  MOV R24, 0x42e0 ;  /* 0x000042e000187802 */ /* 0x000fce0000000f00 */
[----:B------:R-:W-:Y:S05]  /*42d0*/  CALL.REL.NOINC `($__internal_1_$__cuda_sm20_rcp_rn_f32_slowpath) ;  /* 0x0000001400687944 */ /* 0x000fea0003c00000 */
[----:B------:R-:W-:Y:S01]  /*42e0*/  IMAD.MOV.U32 R24, RZ, RZ, R25 ;  /* 0x000000ffff187224 */ /* 0x000fe200078e0019 */
[----:B------:R-:W-:Y:S06]  /*42f0*/  BRA `(.L_x_35) ;  /* 0x0000000000107947 */ /* 0x000fec0003800000 */
.L_x_34:
[----:B------:R-:W0:Y:S02]  /*4300*/  MUFU.RCP R24, R27 ;  /* 0x0000001b00187308 */ /* 0x000e240000001000 */
[----:B0-----:R-:W-:-:S04]  /*4310*/  FFMA R18, R27, R24, -1 ;  /* 0xbf8000001b127423 */ /* 0x001fc80000000018 */
[----:B------:R-:W-:-:S04]  /*4320*/  FADD.FTZ R19, -R18, -RZ ;  /* 0x800000ff12137221 */ /* 0x000fc80000010100 */
[----:B------:R-:W-:-:S07]  /*4330*/  FFMA R24, R24, R19, R24 ;  /* 0x0000001318187223 */ /* 0x000fce0000000018 */
.L_x_35:
[----:B------:R-:W0:Y:S01]  /*4340*/  LDC.64 R18, c[0x0][0x388] ;  /* 0x0000e200ff127b82 */ /* 0x000e220000000a00 */
[C---:B------:R-:W-:Y:S02]  /*4350*/  IADD3 R25, PT, PT, R23.reuse, 0x80, RZ ;  /* 0x0000008017197810 */ /* 0x040fe40007ffe0ff */
[----:B------:R-:W-:-:S05]  /*4360*/  @P3 IADD3 R25, PT, PT, R23, RZ, RZ ;  /* 0x000000ff17193210 */ /* 0x000fca0007ffe0ff */
[----:B0-----:R-:W-:Y:S02]  /*4370*/  IMAD.WIDE.U32 R18, R25, 0x4, R18 ;  /* 0x0000000419127825 */ /* 0x001fe400078e0012 */
[----:B------:R-:W0:Y:S04]  /*4380*/  LDS R25, [R22+-0x1c] ;  /* 0xffffe40016197984 */ /* 0x000e280000000800 */
[----:B------:R-:W0:Y:S01]  /*4390*/  LDG.E R26, desc[UR8][R18.64] ;  /* 0x00000008121a7981 */ /* 0x000e22000c1e1900 */
[----:B------:R-:W-:-:S06]  /*43a0*/  IMAD R27, R4, 0x4, R21 ;  /* 0x00000004041b7824 */ /* 0x000fcc00078e0215 */
[----:B------:R-:W1:Y:S01]  /*43b0*/  LDS R27, [R27] ;  /* 0x000000001b1b7984 */ /* 0x000e620000000800 */
[----:B0-----:R-:W-:Y:S01]  /*43c0*/  FFMA R25, R25, R24, R26 ;  /* 0x0000001819197223 */ /* 0x001fe2000000001a */
[----:B-1----:R-:W-:-:S04]  /*43d0*/  IADD3 R24, PT, PT, R27, 0x1800000, RZ ;  /* 0x018000001b187810 */ /* 0x002fc80007ffe0ff */
        /* <DEDUP_REMOVED lines=9> */
.L_x_36:
[----:B------:R-:W0:Y:S02]  /*4470*/  MUFU.RCP R24, R27 ;  /* 0x0000001b00187308 */ /* 0x000e240000001000 */
[----:B0-----:R-:W-:-:S04]  /*4480*/  FFMA R18, R27, R24, -1 ;  /* 0xbf8000001b127423 */ /* 0x001fc80000000018 */
[----:B------:R-:W-:-:S04]  /*4490*/  FADD.FTZ R19, -R18, -RZ ;  /* 0x800000ff12137221 */ /* 0x000fc80000010100 */
[----:B------:R-:W-:-:S07]  /*44a0*/  FFMA R24, R24, R19, R24 ;  /* 0x0000001318187223 */ /* 0x000fce0000000018 */
.L_x_37:
[----:B------:R-:W0:Y:S01]  /*44b0*/  LDC.64 R18, c[0x0][0x388] ;  /* 0x0000e200ff127b82 */ /* 0x000e220000000a00 */
[----:B------:R-:W-:-:S05]  /*44c0*/  LEA R25, R4, R23, 0x7 ;  /* 0x0000001704197211 */ /* 0x000fca00078e38ff */
[----:B0-----:R-:W-:Y:S01]  /*44d0*/  IMAD.WIDE.U32 R18, R25, 0x4, R18 ;  /* 0x0000000419127825 */ /* 0x001fe200078e0012 */
[----:B------:R-:W-:Y:S01]  /*44e0*/  LEA R27, R5, R21, 0x2 ;  /* 0x00000015051b7211 */ /* 0x000fe200078e10ff */
[----:B------:R-:W0:Y:S04]  /*44f0*/  LDS R25, [R22+-0x18] ;  /* 0xffffe80016197984 */ /* 0x000e280000000800 */
[----:B------:R-:W0:Y:S04]  /*4500*/  LDG.E R26, desc[UR8][R18.64] ;  /* 0x00000008121a7981 */ /* 0x000e28000c1e1900 */
[----:B------:R-:W1:Y:S01]  /*4510*/  LDS R27, [R27] ;  /* 0x000000001b1b7984 */ /* 0x000e620000000800 */
[----:B0-----:R-:W-:Y:S01]  /*4520*/  FFMA R25, R25, R24, R26 ;  /* 0x0000001819197223 */ /* 0x001fe2000000001a */
[----:B-1----:R-:W-:-:S04]  /*4530*/  VIADD R24, R27, 0x1800000 ;  /* 0x018000001b187836 */ /* 0x002fc80000000000 */
[----:B------:R0:W-:Y:S01]  /*4540*/  STG.E desc[UR8][R18.64], R25 ;  /* 0x0000001912007986 */ /* 0x0001e2000c101908 */
[----:B------:R-:W-:-:S04]  /*4550*/  LOP3.LUT R24, R24, 0x7f800000, RZ, 0xc0, !PT ;  /* 0x7f80000018187812 */ /* 0x000fc800078ec0ff */
[----:B------:R-:W-:-:S13]  /*4560*/  ISETP.GT.U32.AND P0, PT, R24, 0x1ffffff, PT ;  /* 0x01ffffff1800780c */ /* 0x000fda0003f04070 */
[----:B0-----:R-:W-:Y:S05]  /*4570*/  @P0 BRA `(.L_x_38) ;  /* 0x0000000000140947 */ /* 0x001fea0003800000 */
[----:B------:R-:W-:Y:S02]  /*4580*/  MOV R18, R27 ;  /* 0x0000001b00127202 */ /* 0x000fe40000000f00 */
[----:B------:R-:W-:-:S07]  /*4590*/  MOV R24, 0x45b0 ;  /* 0x000045b000187802 */ /* 0x000fce0000000f00 */
[----:B------:R-:W-:Y:S05]  /*45a0*/  CALL.REL.NOINC `($__internal_1_$__cuda_sm20_rcp_rn_f32_slowpath) ;  /* 0x0000001000b47944 */ /* 0x000fea0003c00000 */
[----:B------:R-:W-:Y:S01]  /*45b0*/  MOV R24, R25 ;  /* 0x0000001900187202 */ /* 0x000fe20000000f00 */
[----:B------:R-:W-:Y:S06]  /*45c0*/  BRA `(.L_x_39) ;  /* 0x0000000000107947 */ /* 0x000fec0003800000 */
.L_x_38:
[----:B------:R-:W0:Y:S02]  /*45d0*/  MUFU.RCP R24, R27 ;  /* 0x0000001b00187308 */ /* 0x000e240000001000 */
[----:B0-----:R-:W-:-:S04]  /*45e0*/  FFMA R18, R27, R24, -1 ;  /* 0xbf8000001b127423 */ /* 0x001fc80000000018 */
[----:B------:R-:W-:-:S04]  /*45f0*/  FADD.FTZ R19, -R18, -RZ ;  /* 0x800000ff12137221 */ /* 0x000fc80000010100 */
[----:B------:R-:W-:-:S07]  /*4600*/  FFMA R24, R24, R19, R24 ;  /* 0x0000001318187223 */ /* 0x000fce0000000018 */
.L_x_39:
[----:B------:R-:W0:Y:S01]  /*4610*/  LDC.64 R18, c[0x0][0x388] ;  /* 0x0000e200ff127b82 */ /* 0x000e220000000a00 */
[----:B------:R-:W-:-:S04]  /*4620*/  IMAD R25, R5, 0x80, R23 ;  /* 0x0000008005197824 */ /* 0x000fc800078e0217 */
[----:B0-----:R-:W-:Y:S01]  /*4630*/  IMAD.WIDE.U32 R18, R25, 0x4, R18 ;  /* 0x0000000419127825 */ /* 0x001fe200078e0012 */
[----:B------:R-:W-:Y:S01]  /*4640*/  LEA R27, R6, R21, 0x2 ;  /* 0x00000015061b7211 */ /* 0x000fe200078e10ff */
[----:B------:R-:W0:Y:S04]  /*4650*/  LDS R25, [R22+-0x14] ;  /* 0xffffec0016197984 */ /* 0x000e280000000800 */
[----:B------:R-:W0:Y:S04]  /*4660*/  LDG.E R26, desc[UR8][R18.64] ;  /* 0x00000008121a7981 */ /* 0x000e28000c1e1900 */
[----:B------:R-:W1:Y:S01]  /*4670*/  LDS R27, [R27] ;  /* 0x000000001b1b7984 */ /* 0x000e620000000800 */
[----:B0-----:R-:W-:Y:S01]  /*4680*/  FFMA R25, R25, R24, R26 ;  /* 0x0000001819197223 */ /* 0x001fe2000000001a */
[----:B-1----:R-:W-:-:S04]  /*4690*/  IADD3 R24, PT, PT, R27, 0x1800000, RZ ;  /* 0x018000001b187810 */ /* 0x002fc80007ffe0ff */
[----:B------:R0:W-:Y:S01]  /*46a0*/  STG.E desc[UR8][R18.64], R25 ;  /* 0x0000001912007986 */ /* 0x0001e2000c101908 */
[----:B------:R-:W-:-:S04]  /*46b0*/  LOP3.LUT R24, R24, 0x7f800000, RZ, 0xc0, !PT ;  /* 0x7f80000018187812 */ /* 0x000fc800078ec0ff */
[----:B------:R-:W-:-:S13]  /*46c0*/  ISETP.GT.U32.AND P0, PT, R24, 0x1ffffff, PT ;  /* 0x01ffffff1800780c */ /* 0x000fda0003f04070 */
[----:B0-----:R-:W-:Y:S05]  /*46d0*/  @P0 BRA `(.L_x_40) ;  /* 0x0000000000140947 */ /* 0x001fea0003800000 */
[----:B------:R-:W-:Y:S01]  /*46e0*/  IMAD.MOV.U32 R18, RZ, RZ, R27 ;  /* 0x000000ffff127224 */ /* 0x000fe200078e001b */
[----:B------:R-:W-:-:S07]  /*46f0*/  MOV R24, 0x4710 ;  /* 0x0000471000187802 */ /* 0x000fce0000000f00 */
[----:B------:R-:W-:Y:S05]  /*4700*/  CALL.REL.NOINC `($__internal_1_$__cuda_sm20_rcp_rn_f32_slowpath) ;  /* 0x00000010005c7944 */ /* 0x000fea0003c00000 */
[----:B------:R-:W-:Y:S01]  /*4710*/  MOV R24, R25 ;  /* 0x0000001900187202 */ /* 0x000fe20000000f00 */
[----:B------:R-:W-:Y:S06]  /*4720*/  BRA `(.L_x_41) ;  /* 0x0000000000107947 */ /* 0x000fec0003800000 */
.L_x_40:
[----:B------:R-:W0:Y:S02]  /*4730*/  MUFU.RCP R24, R27 ;  /* 0x0000001b00187308 */ /* 0x000e240000001000 */
[----:B0-----:R-:W-:-:S04]  /*4740*/  FFMA R18, R27, R24, -1 ;  /* 0xbf8000001b127423 */ /* 0x001fc80000000018 */
[----:B------:R-:W-:-:S04]  /*4750*/  FADD.FTZ R19, -R18, -RZ ;  /* 0x800000ff12137221 */ /* 0x000fc80000010100 */
[----:B------:R-:W-:-:S07]  /*4760*/  FFMA R24, R24, R19, R24 ;  /* 0x0000001318187223 */ /* 0x000fce0000000018 */
.L_x_41:
[----:B------:R-:W0:Y:S01]  /*4770*/  LDC.64 R18, c[0x0][0x388] ;  /* 0x0000e200ff127b82 */ /* 0x000e220000000a00 */
[----:B------:R-:W-:-:S05]  /*4780*/  LEA R25, R6, R23, 0x7 ;  /* 0x0000001706197211 */ /* 0x000fca00078e38ff */
        /* <DEDUP_REMOVED lines=16> */
.L_x_42:
[----:B------:R-:W0:Y:S02]  /*4890*/  MUFU.RCP R24, R27 ;  /* 0x0000001b00187308 */ /* 0x000e240000001000 */
[----:B0-----:R-:W-:-:S04]  /*48a0*/  FFMA R18, R27, R24, -1 ;  /* 0xbf8000001b127423 */ /* 0x001fc80000000018 */
[----:B------:R-:W-:-:S04]  /*48b0*/  FADD.FTZ R19, -R18, -RZ ;  /* 0x800000ff12137221 */ /* 0x000fc80000010100 */
[----:B------:R-:W-:-:S07]  /*48c0*/  FFMA R24, R24, R19, R24 ;  /* 0x0000001318187223 */ /* 0x000fce0000000018 */
.L_x_43:
        /* <DEDUP_REMOVED lines=18> */
.L_x_44:
[----:B------:R-:W0:Y:S02]  /*49f0*/  MUFU.RCP R24, R27 ;  /* 0x0000001b00187308 */ /* 0x000e240000001000 */
[----:B0-----:R-:W-:-:S04]  /*4a00*/  FFMA R18, R27, R24, -1 ;  /* 0xbf8000001b127423 */ /* 0x001fc80000000018 */
[----:B------:R-:W-:-:S04]  /*4a10*/  FADD.FTZ R19, -R18, -RZ ;  /* 0x800000ff12137221 */ /* 0x000fc80000010100 */
[----:B------:R-:W-:-:S07]  /*4a20*/  FFMA R24, R24, R19, R24 ;  /* 0x0000001318187223 */ /* 0x000fce0000000018 */
.L_x_45:
        /* <DEDUP_REMOVED lines=18> */
.L_x_46:
[----:B------:R-:W0:Y:S02]  /*4b50*/  MUFU.RCP R24, R27 ;  /* 0x0000001b00187308 */ /* 0x000e240000001000 */
[----:B0-----:R-:W-:-:S04]  /*4b60*/  FFMA R18, R27, R24, -1 ;  /* 0xbf8000001b127423 */ /* 0x001fc80000000018 */
[----:B------:R-:W-:-:S04]  /*4b70*/  FADD.FTZ R19, -R18, -RZ ;  /* 0x800000ff12137221 */ /* 0x000fc80000010100 */
[----:B------:R-:W-:-:S07]  /*4b80*/  FFMA R24, R24, R19, R24 ;  /* 0x0000001318187223 */ /* 0x000fce0000000018 */
.L_x_47:
        /* <DEDUP_REMOVED lines=18> */
.L_x_48:
[----:B------:R-:W0:Y:S02]  /*4cb0*/  MUFU.RCP R24, R27 ;  /* 0x0000001b00187308 */ /* 0x000e240000001000 */
[----:B0-----:R-:W-:-:S04]  /*4cc0*/  FFMA R18, R27, R24, -1 ;  /* 0xbf8000001b127423 */ /* 0x001fc80000000018 */
[----:B------:R-:W-:-:S04]  /*4cd0*/  FADD.FTZ R19, -R18, -RZ ;  /* 0x800000ff12137221 */ /* 0x000fc80000010100 */
[----:B------:R-:W-:-:S07]  /*4ce0*/  FFMA R24, R24, R19, R24 ;  /* 0x0000001318187223 */ /* 0x000fce0000000018 */
.L_x_49:
[----:B------:R-:W0:Y:S01]  /*4cf0*/  LDC.64 R18, c[0x0][0x388] ;  /* 0x0000e200ff127b82 */ /* 0x000e220000000a00 */
[----:B------:R-:W-:-:S05]  /*4d00*/  LEA R25, R10, R23, 0x7 ;  /* 0x000000170a197211 */ /* 0x000fca00078e38ff */
[----:B0-----:R-:W-:Y:S01]  /*4d10*/  IMAD.WIDE.U32 R18, R25, 0x4, R18 ;  /* 0x0000000419127825 */ /* 0x001fe200078e0012 */
[----:B------:R-:W-:Y:S01]  /*4d20*/  LEA R27, R11, R21, 0x2 ;  /* 0x000000150b1b7211 */ /* 0x000fe200078e10ff */
[----:B------:R-:W0:Y:S04]  /*4d30*/  LDS R25, [R22] ;  /* 0x0000000016197984 */ /* 0x000e280000000800 */
        /* <DEDUP_REMOVED lines=13> */
.L_x_50:
[----:B------:R-:W0:Y:S02]  /*4e10*/  MUFU.RCP R24, R27 ;  /* 0x0000001b00187308 */ /* 0x000e240000001000 */
[----:B0-----:R-:W-:-:S04]  /*4e20*/  FFMA R18, R27, R24, -1 ;  /* 0xbf8000001b127423 */ /* 0x001fc80000000018 */
[----:B------:R-:W-:-:S04]  /*4e30*/  FADD.FTZ R19, -R18, -RZ ;  /* 0x800000ff12137221 */ /* 0x000fc80000010100 */
[----:B------:R-:W-:-:S07]  /*4e40*/  FFMA R24, R24, R19, R24 ;  /* 0x0000001318187223 */ /* 0x000fce0000000018 */
.L_x_51:
[----:B------:R-:W0:Y:S01]  /*4e50*/  LDC.64 R18, c[0x0][0x388] ;  /* 0x0000e200ff127b82 */ /* 0x000e220000000a00 */
[----:B------:R-:W-:-:S04]  /*4e60*/  IMAD R25, R11, 0x80, R23 ;  /* 0x000000800b197824 */ /* 0x000fc800078e0217 */
[----:B0-----:R-:W-:Y:S01]  /*4e70*/  IMAD.WIDE.U32 R18, R25, 0x4, R18 ;  /* 0x0000000419127825 */ /* 0x001fe200078e0012 */
[----:B------:R-:W-:Y:S01]  /*4e80*/  LEA R27, R12, R21, 0x2 ;  /* 0x000000150c1b7211 */ /* 0x000fe200078e10ff */
[----:B------:R-:W0:Y:S04]  /*4e90*/  LDS R25, [R22+0x4] ;  /* 0x0000040016197984 */ /* 0x000e280000000800 */
        /* <DEDUP_REMOVED lines=13> */
.L_x_52:
[----:B------:R-:W0:Y:S02]  /*4f70*/  MUFU.RCP R24, R27 ;  /* 0x0000001b00187308 */ /* 0x000e240000001000 */
[----:B0-----:R-:W-:-:S04]  /*4f80*/  FFMA R18, R27, R24, -1 ;  /* 0xbf8000001b127423 */ /* 0x001fc80000000018 */
[----:B------:R-:W-:-:S04]  /*4f90*/  FADD.FTZ R19, -R18, -RZ ;  /* 0x800000ff12137221 */ /* 0x000fc80000010100 */
[----:B------:R-:W-:-:S07]  /*4fa0*/  FFMA R24, R24, R19, R24 ;  /* 0x0000001318187223 */ /* 0x000fce0000000018 */
.L_x_53:
[----:B------:R-:W0:Y:S01]  /*4fb0*/  LDC.64 R18, c[0x0][0x388] ;  /* 0x0000e200ff127b82 */ /* 0x000e220000000a00 */
[----:B------:R-:W-:-:S05]  /*4fc0*/  LEA R25, R12, R23, 0x7 ;  /* 0x000000170c197211 */ /* 0x000fca00078e38ff */
[----:B0-----:R-:W-:Y:S02]  /*4fd0*/  IMAD.WIDE.U32 R18, R25, 0x4, R18 ;  /* 0x0000000419127825 */ /* 0x001fe400078e0012 */
[----:B------:R-:W0:Y:S04]  /*4fe0*/  LDS R25, [R22+0x8] ;  /* 0x0000080016197984 */ /* 0x000e280000000800 */
        /* <DEDUP_REMOVED lines=14> */
.L_x_54:
[----:B------:R-:W0:Y:S02]  /*50d0*/  MUFU.RCP R24, R27 ;  /* 0x0000001b00187308 */ /* 0x000e240000001000 */
[----:B0-----:R-:W-:-:S04]  /*50e0*/  FFMA R18, R27, R24, -1 ;  /* 0xbf8000001b127423 */ /* 0x001fc80000000018 */
[----:B------:R-:W-:-:S04]  /*50f0*/  FADD.FTZ R19, -R18, -RZ ;  /* 0x800000ff12137221 */ /* 0x000fc80000010100 */
[----:B------:R-:W-:-:S07]  /*5100*/  FFMA R24, R24, R19, R24 ;  /* 0x0000001318187223 */ /* 0x000fce0000000018 */
.L_x_55:
[----:B------:R-:W0:Y:S01]  /*5110*/  LDC.64 R18, c[0x0][0x388] ;  /* 0x0000e200ff127b82 */ /* 0x000e220000000a00 */
[----:B------:R-:W-:-:S05]  /*5120*/  LEA R25, R13, R23, 0x7 ;  /* 0x000000170d197211 */ /* 0x000fca00078e38ff */
[----:B0-----:R-:W-:Y:S01]  /*5130*/  IMAD.WIDE.U32 R18, R25, 0x4, R18 ;  /* 0x0000000419127825 */ /* 0x001fe200078e0012 */
[----:B------:R-:W-:Y:S01]  /*5140*/  LEA R27, R14, R21, 0x2 ;  /* 0x000000150e1b7211 */ /* 0x000fe200078e10ff */
[----:B------:R-:W0:Y:S04]  /*5150*/  LDS R25, [R22+0xc] ;  /* 0x00000c0016197984 */ /* 0x000e280000000800 */
        /* <DEDUP_REMOVED lines=13> */
.L_x_56:
[----:B------:R-:W0:Y:S02]  /*5230*/  MUFU.RCP R24, R27 ;  /* 0x0000001b00187308 */ /* 0x000e240000001000 */
[----:B0-----:R-:W-:-:S04]  /*5240*/  FFMA R18, R27, R24, -1 ;  /* 0xbf8000001b127423 */ /* 0x001fc80000000018 */
[----:B------:R-:W-:-:S04]  /*5250*/  FADD.FTZ R19, -R18, -RZ ;  /* 0x800000ff12137221 */ /* 0x000fc80000010100 */
[----:B------:R-:W-:-:S07]  /*5260*/  FFMA R24, R24, R19, R24 ;  /* 0x0000001318187223 */ /* 0x000fce0000000018 */
.L_x_57:
        /* <DEDUP_REMOVED lines=18> */
.L_x_58:
[----:B------:R-:W0:Y:S02]  /*5390*/  MUFU.RCP R24, R27 ;  /* 0x0000001b00187308 */ /* 0x000e240000001000 */
[----:B0-----:R-:W-:-:S04]  /*53a0*/  FFMA R18, R27, R24, -1 ;  /* 0xbf8000001b127423 */ /* 0x001fc80000000018 */
[----:B------:R-:W-:-:S04]  /*53b0*/  FADD.FTZ R19, -R18, -RZ ;  /* 0x800000ff12137221 */ /* 0x000fc80000010100 */
[----:B------:R-:W-:-:S07]  /*53c0*/  FFMA R24, R24, R19, R24 ;  /* 0x0000001318187223 */ /* 0x000fce0000000018 */
.L_x_59:
        /* <DEDUP_REMOVED lines=18> */
.L_x_60:
[----:B------:R-:W0:Y:S02]  /*54f0*/  MUFU.RCP R24, R27 ;  /* 0x0000001b00187308 */ /* 0x000e240000001000 */
[----:B0-----:R-:W-:-:S04]  /*5500*/  FFMA R18, R27, R24, -1 ;  /* 0xbf8000001b127423 */ /* 0x001fc80000000018 */
[----:B------:R-:W-:-:S04]  /*5510*/  FADD.FTZ R19, -R18, -RZ ;  /* 0x800000ff12137221 */ /* 0x000fc80000010100 */
[----:B------:R-:W-:-:S07]  /*5520*/  FFMA R24, R24, R19, R24 ;  /* 0x0000001318187223 */ /* 0x000fce0000000018 */
.L_x_61:
        /* <DEDUP_REMOVED lines=18> */
.L_x_62:
[----:B------:R-:W0:Y:S02]  /*5650*/  MUFU.RCP R21, R28 ;  /* 0x0000001c00157308 */ /* 0x000e240000001000 */
[----:B0-----:R-:W-:-:S04]  /*5660*/  FFMA R18, R28, R21, -1 ;  /* 0xbf8000001c127423 */ /* 0x001fc80000000015 */
[----:B------:R-:W-:-:S04]  /*5670*/  FADD.FTZ R18, -R18, -RZ ;  /* 0x800000ff12127221 */ /* 0x000fc80000010100 */
[----:B------:R-:W-:-:S07]  /*5680*/  FFMA R21, R21, R18, R21 ;  /* 0x0000001215157223 */ /* 0x000fce0000000015 */
.L_x_63:
[----:B------:R-:W0:Y:S01]  /*5690*/  LDC.64 R18, c[0x0][0x388] ;  /* 0x0000e200ff127b82 */ /* 0x000e220000000a00 */
[----:B------:R-:W-:Y:S01]  /*56a0*/  IMAD R23, R17, 0x80, R23 ;  /* 0x0000008011177824 */ /* 0x000fe200078e0217 */
[----:B------:R-:W1:Y:S03]  /*56b0*/  LDS R22, [R22+0x1c] ;  /* 0x00001c0016167984 */ /* 0x000e660000000800 */
[----:B0-----:R-:W-:-:S05]  /*56c0*/  IMAD.WIDE.U32 R18, R23, 0x4, R18 ;  /* 0x0000000417127825 */ /* 0x001fca00078e0012 */
[----:B------:R-:W1:Y:S01]  /*56d0*/  LDG.E R23, desc[UR8][R18.64] ;  /* 0x0000000812177981 */ /* 0x000e62000c1e1900 */
[----:B------:R-:W-:Y:S01]  /*56e0*/  UIADD3 UR4, UPT, UPT, UR4, 0x40, URZ ;  /* 0x0000004004047890 */ /* 0x000fe2000fffe0ff */
[----:B------:R-:W-:-:S03]  /*56f0*/  IADD3 R20, PT, PT, R20, 0x1, RZ ;  /* 0x0000000114147810 */ /* 0x000fc60007ffe0ff */
[----:B------:R-:W-:Y:S01]  /*5700*/  UISETP.NE.AND UP0, UPT, UR4, 0x420, UPT ;  /* 0x000004200400788c */ /* 0x000fe2000bf05270 */
[----:B-1----:R-:W-:-:S05]  /*5710*/  FFMA R21, R22, R21, R23 ;  /* 0x0000001516157223 */ /* 0x002fca0000000017 */
[----:B------:R0:W-:Y:S03]  /*5720*/  STG.E desc[UR8][R18.64], R21 ;  /* 0x0000001512007986 */ /* 0x0001e6000c101908 */
[----:B------:R-:W-:Y:S05]  /*5730*/  BRA.U UP0, `(.L_x_64) ;  /* 0xffffffe900047547 */ /* 0x000fea000b83ffff */
[----:B------:R-:W-:Y:S05]  /*5740*/  EXIT ;  /* 0x000000000000794d */ /* 0x000fea0003800000 */
        .weak           $__internal_0_$__cuda_sm20_div_u16
        .type           $__internal_0_$__cuda_sm20_div_u16,@function
        .size           $__internal_0_$__cuda_sm20_div_u16,($__internal_1_$__cuda_sm20_rcp_rn_f32_slowpath - $__internal_0_$__cuda_sm20_div_u16)
$__internal_0_$__cuda_sm20_div_u16:
[----:B------:R-:W0:Y:S01]  /*5750*/  I2F.U16 R2, R0 ;  /* 0x0000000000027306 */ /* 0x000e220000101000 */
[----:B------:R-:W-:Y:S01]  /*5760*/  HFMA2 R6, -RZ, RZ, 15, 0 ;  /* 0x4b800000ff067431 */ /* 0x000fe200000001ff */
[C---:B0-----:R-:W-:Y:S02]  /*5770*/  FSETP.GEU.AND P1, PT, |R2|.reuse, 1.175494350822287508e-38, PT ;  /* 0x008000000200780b */ /* 0x041fe40003f2e200 */
[----:B------:R-:W-:Y:S02]  /*5780*/  FSETP.GT.AND P0, PT, |R2|, 8.50705917302346158658e+37, PT ;  /* 0x7e8000000200780b */ /* 0x000fe40003f04200 */
[----:B------:R-:W-:-:S04]  /*5790*/  FSEL R6, R6, 1, !P1 ;  /* 0x3f80000006067808 */ /* 0x000fc80004800000 */
[----:B------:R-:W-:Y:S02]  /*57a0*/  FSEL R7, R6, 0.25, !P0 ;  /* 0x3e80000006077808 */ /* 0x000fe40004000000 */
[----:B------:R-:W-:Y:S02]  /*57b0*/  ISETP.NE.U32.AND P0, PT, R0, RZ, PT ;  /* 0x000000ff0000720c */ /* 0x000fe40003f05070 */
[----:B------:R-:W-:Y:S01]  /*57c0*/  MOV R6, R10 ;  /* 0x0000000a00067202 */ /* 0x000fe20000000f00 */
[----:B------:R-:W-:Y:S01]  /*57d0*/  FMUL R8, R2, R7 ;  /* 0x0000000702087220 */ /* 0x000fe20000400000 */
[----:B------:R-:W-:-:S05]  /*57e0*/  I2FP.F32.U32.RZ R2, 0x10 ;  /* 0x0000001000027845 */ /* 0x000fca000020d000 */
[----:B------:R-:W0:Y:S02]  /*57f0*/  MUFU.RCP R8, R8 ;  /* 0x0000000800087308 */ /* 0x000e240000001000 */
[----:B0-----:R-:W-:-:S04]  /*5800*/  FMUL R7, R7, R8 ;  /* 0x0000000807077220 */ /* 0x001fc80000400000 */
[----:B------:R-:W-:-:S04]  /*5810*/  VIADD R7, R7, 0x2 ;  /* 0x0000000207077836 */ /* 0x000fc80000000000 */
[----:B------:R-:W-:Y:S01]  /*5820*/  FMUL.RZ R9, R2, R7 ;  /* 0x0000000702097220 */ /* 0x000fe2000040c000 */
[----:B------:R-:W-:-:S05]  /*5830*/  IMAD.MOV.U32 R7, RZ, RZ, 0x0 ;  /* 0x00000000ff077424 */ /* 0x000fca00078e00ff */
[----:B------:R-:W0:Y:S02]  /*5840*/  F2I.U32.TRUNC.NTZ R9, R9 ;  /* 0x0000000900097305 */ /* 0x000e24000020f000 */
[----:B0-----:R-:W-:Y:S02]  /*5850*/  LOP3.LUT R2, R9, 0xffff, RZ, 0xc0, !PT ;  /* 0x0000ffff09027812 */ /* 0x001fe400078ec0ff */
[----:B------:R-:W-:Y:S01]  /*5860*/  @!P0 MOV R2, 0xffffffff ;  /* 0xffffffff00028802 */ /* 0x000fe20000000f00 */
[----:B------:R-:W-:Y:S06]  /*5870*/  RET.REL.NODEC R6 `(_Z8myKernelPKfPfS0_iif) ;  /* 0xffffffa406e07950 */ /* 0x000fec0003c3ffff */
        .weak           $__internal_1_$__cuda_sm20_rcp_rn_f32_slowpath
        .type           $__internal_1_$__cuda_sm20_rcp_rn_f32_slowpath,@function
        .size           $__internal_1_$__cuda_sm20_rcp_rn_f32_slowpath,($__internal_2_$__cuda_sm3x_div_rn_noftz_f32_slowpath - $__internal_1_$__cuda_sm20_rcp_rn_f32_slowpath)
$__internal_1_$__cuda_sm20_rcp_rn_f32_slowpath:
[----:B------:R-:W-:-:S04]  /*5880*/  SHF.L.U32 R19, R18, 0x1, RZ ;  /* 0x0000000112137819 */ /* 0x000fc800000006ff */
[----:B------:R-:W-:-:S04]  /*5890*/  SHF.R.U32.HI R19, RZ, 0x18, R19 ;  /* 0x00000018ff137819 */ /* 0x000fc80000011613 */
[----:B------:R-:W-:-:S13]  /*58a0*/  ISETP.NE.U32.AND P0, PT, R19, RZ, PT ;  /* 0x000000ff1300720c */ /* 0x000fda0003f05070 */
[----:B------:R-:W-:Y:S05]  /*58b0*/  @P0 BRA `(.L_x_65) ;  /* 0x00000000002c0947 */ /* 0x000fea0003800000 */
[----:B------:R-:W-:-:S04]  /*58c0*/  SHF.L.U32 R19, R18, 0x1, RZ ;  /* 0x0000000112137819 */ /* 0x000fc800000006ff */
[----:B------:R-:W-:-:S13]  /*58d0*/  ISETP.NE.AND P0, PT, R19, RZ, PT ;  /* 0x000000ff1300720c */ /* 0x000fda0003f05270 */
[----:B------:R0:W1:Y:S01]  /*58e0*/  @!P0 MUFU.RCP R19, R18 ;  /* 0x0000001200138308 */ /* 0x0000620000001000 */
[----:B------:R-:W-:Y:S05]  /*58f0*/  @!P0 BRA `(.L_x_66) ;  /* 0x0000000000a48947 */ /* 0x000fea0003800000 */
[----:B------:R-:W-:-:S04]  /*5900*/  FFMA R25, R18, 1.84467440737095516160e+19, RZ ;  /* 0x5f80000012197823 */ /* 0x000fc800000000ff */
[----:B0-----:R-:W1:Y:S02]  /*5910*/  MUFU.RCP R18, R25 ;  /* 0x0000001900127308 */ /* 0x001e640000001000 */
[----:B-1----:R-:W-:-:S04]  /*5920*/  FFMA R19, R25, R18, -1 ;  /* 0xbf80000019137423 */ /* 0x002fc80000000012 */
[----:B------:R-:W-:-:S04]  /*5930*/  FADD.FTZ R19, -R19, -RZ ;  /* 0x800000ff13137221 */ /* 0x000fc80000010100 */
[----:B------:R-:W-:-:S04]  /*5940*/  FFMA R18, R18, R19, R18 ;  /* 0x0000001312127223 */ /* 0x000fc80000000012 */
[----:B------:R-:W-:Y:S01]  /*5950*/  FFMA R19, R18, 1.84467440737095516160e+19, RZ ;  /* 0x5f80000012137823 */ /* 0x000fe200000000ff */
[----:B------:R-:W-:Y:S06]  /*5960*/  BRA `(.L_x_66) ;  /* 0x0000000000887947 */ /* 0x000fec0003800000 */
.L_x_65:
[----:B------:R-:W-:-:S05]  /*5970*/  VIADD R25, R19, 0xffffff03 ;  /* 0xffffff0313197836 */ /* 0x000fca0000000000 */
[----:B------:R-:W-:-:S13]  /*5980*/  ISETP.GT.U32.AND P0, PT, R25, 0x1, PT ;  /* 0x000000011900780c */ /* 0x000fda0003f04070 */
[----:B------:R-:W-:Y:S05]  /*5990*/  @P0 BRA `(.L_x_67) ;  /* 0x0000000000780947 */ /* 0x000fea0003800000 */
[----:B------:R-:W-:Y:S01]  /*59a0*/  LOP3.LUT R26, R18, 0x7fffff, RZ, 0xc0, !PT ;  /* 0x007fffff121a7812 */ /* 0x000fe200078ec0ff */
[----:B------:R-:W-:Y:S01]  /*59b0*/  HFMA2 R30, -RZ, RZ, 0, 1.78813934326171875e-07 ;  /* 0x00000003ff1e7431 */ /* 0x000fe200000001ff */
[----:B------:R-:W-:Y:S02]  /*59c0*/  IADD3 R19, PT, PT, R19, -0xfc, RZ ;  /* 0xffffff0413137810 */ /* 0x000fe40007ffe0ff */
[----:B------:R-:W-:-:S04]  /*59d0*/  LOP3.LUT R26, R26, 0x3f800000, RZ, 0xfc, !PT ;  /* 0x3f8000001a1a7812 */ /* 0x000fc800078efcff */
[----:B------:R-:W0:Y:S01]  /*59e0*/  MUFU.RCP R27, R26 ;  /* 0x0000001a001b7308 */ /* 0x000e220000001000 */
[----:B------:R-:W-:Y:S01]  /*59f0*/  SHF.L.U32 R31, R30, R25, RZ ;  /* 0x000000191e1f7219 */ /* 0x000fe200000006ff */
[----:B0-----:R-:W-:-:S04]  /*5a00*/  FFMA R28, R26, R27, -1 ;  /* 0xbf8000001a1c7423 */ /* 0x001fc8000000001b */
[----:B------:R-:W-:-:S04]  /*5a10*/  FADD.FTZ R28, -R28, -RZ ;  /* 0x800000ff1c1c7221 */ /* 0x000fc80000010100 */
[CCC-:B------:R-:W-:Y:S01]  /*5a20*/  FFMA.RM R29, R27.reuse, R28.reuse, R27.reuse ;  /* 0x0000001c1b1d7223 */ /* 0x1c0fe2000000401b */
[----:B------:R-:W-:-:S04]  /*5a30*/  FFMA.RP R28, R27, R28, R27 ;  /* 0x0000001c1b1c7223 */ /* 0x000fc8000000801b */
[C---:B------:R-:W-:Y:S02]  /*5a40*/  LOP3.LUT R27, R29.reuse, 0x7fffff, RZ, 0xc0, !PT ;  /* 0x007fffff1d1b7812 */ /* 0x040fe400078ec0ff */
[----:B------:R-:W-:Y:S02]  /*5a50*/  FSETP.NEU.FTZ.AND P0, PT, R29, R28, PT ;  /* 0x0000001c1d00720b */ /* 0x000fe40003f1d000 */
[----:B------:R-:W-:Y:S02]  /*5a60*/  LOP3.LUT R28, R27, 0x800000, RZ, 0xfc, !PT ;  /* 0x008000001b1c7812 */ /* 0x000fe400078efcff */
[----:B------:R-:W-:Y:S02]  /*5a70*/  SEL R27, RZ, 0xffffffff, !P0 ;  /* 0xffffffffff1b7807 */ /* 0x000fe40004000000 */
[----:B------:R-:W-:Y:S02]  /*5a80*/  LOP3.LUT R26, R31, R28, RZ, 0xc0, !PT ;  /* 0x0000001c1f1a7212 */ /* 0x000fe400078ec0ff */
[----:B------:R-:W-:-:S02]  /*5a90*/  IADD3 R27, PT, PT, -R27, RZ, RZ ;  /* 0x000000ff1b1b7210 */ /* 0x000fc40007ffe1ff */
[-C--:B------:R-:W-:Y:S02]  /*5aa0*/  SHF.R.U32.HI R26, RZ, R25.reuse, R26 ;  /* 0x00000019ff1a7219 */ /* 0x080fe4000001161a */
[--C-:B------:R-:W-:Y:S02]  /*5ab0*/  LOP3.LUT P1, RZ, R27, R25, R28.reuse, 0xf8, !PT ;  /* 0x000000191bff7212 */ /* 0x100fe4000782f81c */
[C---:B------:R-:W-:Y:S02]  /*5ac0*/  LOP3.LUT P0, RZ, R26.reuse, 0x1, RZ, 0xc0, !PT ;  /* 0x000000011aff7812 */ /* 0x040fe4000780c0ff */
[----:B------:R-:W-:Y:S02]  /*5ad0*/  LOP3.LUT P2, RZ, R26, 0x2, RZ, 0xc0, !PT ;  /* 0x000000021aff7812 */ /* 0x000fe4000784c0ff */
[----:B------:R-:W-:Y:S02]  /*5ae0*/  SHF.R.U32.HI R19, RZ, R19, R28 ;  /* 0x00000013ff137219 */ /* 0x000fe4000001161c */
[----:B------:R-:W-:-:S02]  /*5af0*/  PLOP3.LUT P0, PT, P0, P1, P2, 0xe0, 0x0 ;  /* 0x000000000000781c */ /* 0x000fc40000703c20 */
[----:B------:R-:W-:Y:S02]  /*5b00*/  LOP3.LUT P1, RZ, R18, 0x7fffff, RZ, 0xc0, !PT ;  /* 0x007fffff12ff7812 */ /* 0x000fe4000782c0ff */
[----:B------:R-:W-:-:S05]  /*5b10*/  SEL R25, RZ, 0x1, !P0 ;  /* 0x00000001ff197807 */ /* 0x000fca0004000000 */
[----:B------:R-:W-:-:S05]  /*5b20*/  IMAD.MOV R25, RZ, RZ, -R25 ;  /* 0x000000ffff197224 */ /* 0x000fca00078e0a19 */
[----:B------:R-:W-:-:S13]  /*5b30*/  ISETP.GE.AND P0, PT, R25, RZ, PT ;  /* 0x000000ff1900720c */ /* 0x000fda0003f06270 */
[----:B------:R-:W-:-:S05]  /*5b40*/  @!P0 IADD3 R19, PT, PT, R19, 0x1, RZ ;  /* 0x0000000113138810 */ /* 0x000fca0007ffe0ff */
[----:B------:R-:W-:-:S05]  /*5b50*/  @!P1 IMAD.SHL.U32 R19, R19, 0x2, RZ ;  /* 0x0000000213139824 */ /* 0x000fca00078e00ff */
[----:B------:R-:W-:Y:S01]  /*5b60*/  LOP3.LUT R19, R19, 0x80000000, R18, 0xf8, !PT ;  /* 0x8000000013137812 */ /* 0x000fe200078ef812 */
[----:B------:R-:W-:Y:S06]  /*5b70*/  BRA `(.L_x_66) ;  /* 0x0000000000047947 */ /* 0x000fec0003800000 */
.L_x_67:
[----:B------:R2:W3:Y:S02]  /*5b80*/  MUFU.RCP R19, R18 ;  /* 0x0000001200137308 */ /* 0x0004e40000001000 */
.L_x_66:
[----:B-1-3--:R-:W-:Y:S01]  /*5b90*/  MOV R25, R19 ;  /* 0x0000001300197202 */ /* 0x00afe20000000f00 */
[----:B------:R-:W-:Y:S01]  /*5ba0*/  IMAD.MOV.U32 R19, RZ, RZ, 0x0 ;  /* 0x00000000ff137424 */ /* 0x000fe200078e00ff */
[----:B0-2---:R-:W-:-:S04]  /*5bb0*/  MOV R18, R24 ;  /* 0x0000001800127202 */ /* 0x005fc80000000f00 */
[----:B------:R-:W-:Y:S05]  /*5bc0*/  RET.REL.NODEC R18 `(_Z8myKernelPKfPfS0_iif) ;  /* 0xffffffa4120c7950 */ /* 0x000fea0003c3ffff */
        .weak           $__internal_2_$__cuda_sm3x_div_rn_noftz_f32_slowpath
        .type           $__internal_2_$__cuda_sm3x_div_rn_noftz_f32_slowpath,@function
        .size           $__internal_2_$__cuda_sm3x_div_rn_noftz_f32_slowpath,(.L_x_82 - $__internal_2_$__cuda_sm3x_div_rn_noftz_f32_slowpath)
$__internal_2_$__cuda_sm3x_div_rn_noftz_f32_slowpath:
[--C-:B------:R-:W-:Y:S01]  /*5bd0*/  SHF.R.U32.HI R16, RZ, 0x17, R3.reuse ;  /* 0x00000017ff107819 */ /* 0x100fe20000011603 */
[----:B------:R-:W-:Y:S01]  /*5be0*/  BSSY.RECONVERGENT B1, `(.L_x_68) ;  /* 0x0000063000017945 */ /* 0x000fe20003800200 */
[----:B------:R-:W-:Y:S01]  /*5bf0*/  SHF.R.U32.HI R15, RZ, 0x17, R4 ;  /* 0x00000017ff0f7819 */ /* 0x000fe20000011604 */
[----:B------:R-:W-:Y:S01]  /*5c00*/  IMAD.MOV.U32 R17, RZ, RZ, R3 ;  /* 0x000000ffff117224 */ /* 0x000fe200078e0003 */
[----:B------:R-:W-:Y:S02]  /*5c10*/  LOP3.LUT R16, R16, 0xff, RZ, 0xc0, !PT ;  /* 0x000000ff10107812 */ /* 0x000fe400078ec0ff */
[----:B------:R-:W-:Y:S02]  /*5c20*/  LOP3.LUT R23, R15, 0xff, RZ, 0xc0, !PT ;  /* 0x000000ff0f177812 */ /* 0x000fe400078ec0ff */
[----:B------:R-:W-:Y:S02]  /*5c30*/  IADD3 R25, PT, PT, R16, -0x1, RZ ;  /* 0xffffffff10197810 */ /* 0x000fe40007ffe0ff */
[----:B------:R-:W-:-:S02]  /*5c40*/  IADD3 R26, PT, PT, R23, -0x1, RZ ;  /* 0xffffffff171a7810 */ /* 0x000fc40007ffe0ff */
[----:B------:R-:W-:-:S04]  /*5c50*/  ISETP.GT.U32.AND P0, PT, R25, 0xfd, PT ;  /* 0x000000fd1900780c */ /* 0x000fc80003f04070 */
[----:B------:R-:W-:-:S13]  /*5c60*/  ISETP.GT.U32.OR P0, PT, R26, 0xfd, P0 ;  /* 0x000000fd1a00780c */ /* 0x000fda0000704470 */
[----:B------:R-:W-:Y:S01]  /*5c70*/  @!P0 MOV R15, RZ ;  /* 0x000000ff000f8202 */ /* 0x000fe20000000f00 */
[----:B------:R-:W-:Y:S06]  /*5c80*/  @!P0 BRA `(.L_x_69) ;  /* 0x00000000005c8947 */ /* 0x000fec0003800000 */
[----:B------:R-:W-:Y:S02]  /*5c90*/  FSETP.GTU.FTZ.AND P0, PT, |R4|, +INF , PT ;  /* 0x7f8000000400780b */ /* 0x000fe40003f1c200 */
[----:B------:R-:W-:-:S04]  /*5ca0*/  FSETP.GTU.FTZ.AND P1, PT, |R3|, +INF , PT ;  /* 0x7f8000000300780b */ /* 0x000fc80003f3c200 */
[----:B------:R-:W-:-:S13]  /*5cb0*/  PLOP3.LUT P0, PT, P0, P1, PT, 0xf8, 0x8f ;  /* 0x00000000008f781c */ /* 0x000fda0000703f70 */
[----:B------:R-:W-:Y:S05]  /*5cc0*/  @P0 BRA `(.L_x_70) ;  /* 0x00000004004c0947 */ /* 0x000fea0003800000 */
[----:B------:R-:W-:-:S13]  /*5cd0*/  LOP3.LUT P0, RZ, R17, 0x7fffffff, R4, 0xc8, !PT ;  /* 0x7fffffff11ff7812 */ /* 0x000fda000780c804 */
[----:B------:R-:W-:Y:S05]  /*5ce0*/  @!P0 BRA `(.L_x_71) ;  /* 0x00000004003c8947 */ /* 0x000fea0003800000 */
[C---:B------:R-:W-:Y:S02]  /*5cf0*/  FSETP.NEU.FTZ.AND P1, PT, |R4|.reuse, +INF , PT ;  /* 0x7f8000000400780b */ /* 0x040fe40003f3d200 */
[----:B------:R-:W-:Y:S02]  /*5d00*/  FSETP.NEU.FTZ.AND P0, PT, |R3|, +INF , PT ;  /* 0x7f8000000300780b */ /* 0x000fe40003f1d200 */
[----:B------:R-:W-:-:S11]  /*5d10*/  FSETP.NEU.FTZ.AND P3, PT, |R4|, +INF , PT ;  /* 0x7f8000000400780b */ /* 0x000fd60003f7d200 */
[----:B------:R-:W-:Y:S05]  /*5d20*/  @!P0 BRA !P1, `(.L_x_71) ;  /* 0x00000004002c8947 */ /* 0x000fea0004800000 */
[----:B------:R-:W-:-:S04]  /*5d30*/  LOP3.LUT P1, RZ, R4, 0x7fffffff, RZ, 0xc0, !PT ;  /* 0x7fffffff04ff7812 */ /* 0x000fc8000782c0ff */
[----:B------:R-:W-:-:S13]  /*5d40*/  PLOP3.LUT P0, PT, P0, P1, PT, 0x2f, 0xf2 ;  /* 0x0000000000f2781c */ /* 0x000fda0000702577 */
[----:B------:R-:W-:Y:S05]  /*5d50*/  @P0 BRA `(.L_x_72) ;  /* 0x0000000400180947 */ /* 0x000fea0003800000 */
[----:B------:R-:W-:-:S04]  /*5d60*/  LOP3.LUT P0, RZ, R17, 0x7fffffff, RZ, 0xc0, !PT ;  /* 0x7fffffff11ff7812 */ /* 0x000fc8000780c0ff */
[----:B------:R-:W-:-:S13]  /*5d70*/  PLOP3.LUT P0, PT, P3, P0, PT, 0x2f, 0xf2 ;  /* 0x0000000000f2781c */ /* 0x000fda0001f00577 */
[----:B------:R-:W-:Y:S05]  /*5d80*/  @P0 BRA `(.L_x_73) ;  /* 0x0000000400000947 */ /* 0x000fea0003800000 */
[----:B------:R-:W-:Y:S02]  /*5d90*/  ISETP.GE.AND P0, PT, R26, RZ, PT ;  /* 0x000000ff1a00720c */ /* 0x000fe40003f06270 */
[----:B------:R-:W-:-:S11]  /*5da0*/  ISETP.GE.AND P1, PT, R25, RZ, PT ;  /* 0x000000ff1900720c */ /* 0x000fd60003f26270 */
[----:B------:R-:W-:Y:S01]  /*5db0*/  @P0 MOV R15, RZ ;  /* 0x000000ff000f0202 */ /* 0x000fe20000000f00 */
[----:B------:R-:W-:Y:S02]  /*5dc0*/  @!P0 IMAD.MOV.U32 R15, RZ, RZ, -0x40 ;  /* 0xffffffc0ff0f8424 */ /* 0x000fe400078e00ff */
[----:B------:R-:W-:Y:S01]  /*5dd0*/  @!P0 FFMA R4, R4, 1.84467440737095516160e+19, RZ ;  /* 0x5f80000004048823 */ /* 0x000fe200000000ff */
[----:B------:R-:W-:Y:S02]  /*5de0*/  @!P1 FFMA R17, R3, 1.84467440737095516160e+19, RZ ;  /* 0x5f80000003119823 */ /* 0x000fe400000000ff */
[----:B------:R-:W-:-:S07]  /*5df0*/  @!P1 IADD3 R15, PT, PT, R15, 0x40, RZ ;  /* 0x000000400f0f9810 */ /* 0x000fce0007ffe0ff */
.L_x_69:
[----:B------:R-:W-:Y:S01]  /*5e00*/  LEA R26, R16, 0xc0800000, 0x17 ;  /* 0xc0800000101a7811 */ /* 0x000fe200078eb8ff */
[----:B------:R-:W-:Y:S01]  /*5e10*/  VIADD R23, R23, 0xffffff81 ;  /* 0xffffff8117177836 */ /* 0x000fe20000000000 */
[----:B------:R-:W-:Y:S02]  /*5e20*/  BSSY.RECONVERGENT B2, `(.L_x_74) ;  /* 0x0000035000027945 */ /* 0x000fe40003800200 */
[----:B------:R-:W-:Y:S01]  /*5e30*/  IADD3 R26, PT, PT, -R26, R17, RZ ;  /* 0x000000111a1a7210 */ /* 0x000fe20007ffe1ff */
[----:B------:R-:W-:-:S03]  /*5e40*/  IMAD R4, R23, -0x800000, R4 ;  /* 0xff80000017047824 */ /* 0x000fc600078e0204 */
[----:B------:R0:W1:Y:S01]  /*5e50*/  MUFU.RCP R17, R26 ;  /* 0x0000001a00117308 */ /* 0x0000620000001000 */
[----:B------:R-:W-:Y:S01]  /*5e60*/  FADD.FTZ R25, -R26, -RZ ;  /* 0x800000ff1a197221 */ /* 0x000fe20000010100 */
[----:B0-----:R-:W-:-:S04]  /*5e70*/  IADD3 R26, PT, PT, R23, 0x7f, -R16 ;  /* 0x0000007f171a7810 */ /* 0x001fc80007ffe810 */
[----:B------:R-:W-:Y:S01]  /*5e80*/  IADD3 R15, PT, PT, R26, R15, RZ ;  /* 0x0000000f1a0f7210 */ /* 0x000fe20007ffe0ff */
[----:B-1----:R-:W-:-:S04]  /*5e90*/  FFMA R28, R17, R25, 1 ;  /* 0x3f800000111c7423 */ /* 0x002fc80000000019 */
[----:B------:R-:W-:-:S04]  /*5ea0*/  FFMA R17, R17, R28, R17 ;  /* 0x0000001c11117223 */ /* 0x000fc80000000011 */
[----:B------:R-:W-:-:S04]  /*5eb0*/  FFMA R28, R4, R17, RZ ;  /* 0x00000011041c7223 */ /* 0x000fc800000000ff */
[----:B------:R-:W-:-:S04]  /*5ec0*/  FFMA R27, R25, R28, R4 ;  /* 0x0000001c191b7223 */ /* 0x000fc80000000004 */
[----:B------:R-:W-:-:S04]  /*5ed0*/  FFMA R28, R17, R27, R28 ;  /* 0x0000001b111c7223 */ /* 0x000fc8000000001c */
[----:B------:R-:W-:-:S04]  /*5ee0*/  FFMA R25, R25, R28, R4 ;  /* 0x0000001c19197223 */ /* 0x000fc80000000004 */
[----:B------:R-:W-:-:S05]  /*5ef0*/  FFMA R4, R17, R25, R28 ;  /* 0x0000001911047223 */ /* 0x000fca000000001c */
[----:B------:R-:W-:-:S04]  /*5f00*/  SHF.R.U32.HI R16, RZ, 0x17, R4 ;  /* 0x00000017ff107819 */ /* 0x000fc80000011604 */
[----:B------:R-:W-:-:S04]  /*5f10*/  LOP3.LUT R16, R16, 0xff, RZ, 0xc0, !PT ;  /* 0x000000ff10107812 */ /* 0x000fc800078ec0ff */
[----:B------:R-:W-:-:S05]  /*5f20*/  IADD3 R27, PT, PT, R16, R15, RZ ;  /* 0x0000000f101b7210 */ /* 0x000fca0007ffe0ff */
[----:B------:R-:W-:-:S05]  /*5f30*/  VIADD R16, R27, 0xffffffff ;  /* 0xffffffff1b107836 */ /* 0x000fca0000000000 */
[----:B------:R-:W-:-:S13]  /*5f40*/  ISETP.GE.U32.AND P0, PT, R16, 0xfe, PT ;  /* 0x000000fe1000780c */ /* 0x000fda0003f06070 */
[----:B------:R-:W-:Y:S05]  /*5f50*/  @!P0 BRA `(.L_x_75) ;  /* 0x0000000000808947 */ /* 0x000fea0003800000 */
[----:B------:R-:W-:-:S13]  /*5f60*/  ISETP.GT.AND P0, PT, R27, 0xfe, PT ;  /* 0x000000fe1b00780c */ /* 0x000fda0003f04270 */
[----:B------:R-:W-:Y:S05]  /*5f70*/  @P0 BRA `(.L_x_76) ;  /* 0x00000000006c0947 */ /* 0x000fea0003800000 */
[----:B------:R-:W-:-:S13]  /*5f80*/  ISETP.GE.AND P0, PT, R27, 0x1, PT ;  /* 0x000000011b00780c */ /* 0x000fda0003f06270 */
[----:B------:R-:W-:Y:S05]  /*5f90*/  @P0 BRA `(.L_x_77) ;  /* 0x0000000000740947 */ /* 0x000fea0003800000 */
[----:B------:R-:W-:Y:S02]  /*5fa0*/  ISETP.GE.AND P0, PT, R27, -0x18, PT ;  /* 0xffffffe81b00780c */ /* 0x000fe40003f06270 */
[----:B------:R-:W-:-:S11]  /*5fb0*/  LOP3.LUT R4, R4, 0x80000000, RZ, 0xc0, !PT ;  /* 0x8000000004047812 */ /* 0x000fd600078ec0ff */
[----:B------:R-:W-:Y:S05]  /*5fc0*/  @!P0 BRA `(.L_x_77) ;  /* 0x0000000000688947 */ /* 0x000fea0003800000 */
[-CC-:B------:R-:W-:Y:S01]  /*5fd0*/  FFMA.RZ R15, R17, R25.reuse, R28.reuse ;  /* 0x00000019110f7223 */ /* 0x180fe2000000c01c */
[----:B------:R-:W-:Y:S01]  /*5fe0*/  IADD3 R26, PT, PT, R27, 0x20, RZ ;  /* 0x000000201b1a7810 */ /* 0x000fe20007ffe0ff */
[-CC-:B------:R-:W-:Y:S01]  /*5ff0*/  FFMA.RM R16, R17, R25.reuse, R28.reuse ;  /* 0x0000001911107223 */ /* 0x180fe2000000401c */
[----:B------:R-:W-:Y:S02]  /*6000*/  ISETP.NE.AND P3, PT, R27, RZ, PT ;  /* 0x000000ff1b00720c */ /* 0x000fe40003f65270 */
[----:B------:R-:W-:Y:S01]  /*6010*/  LOP3.LUT R23, R15, 0x7fffff, RZ, 0xc0, !PT ;  /* 0x007fffff0f177812 */ /* 0x000fe200078ec0ff */
[----:B------:R-:W-:Y:S01]  /*6020*/  FFMA.RP R15, R17, R25, R28 ;  /* 0x00000019110f7223 */ /* 0x000fe2000000801c */
[----:B------:R-:W-:Y:S02]  /*6030*/  ISETP.NE.AND P1, PT, R27, RZ, PT ;  /* 0x000000ff1b00720c */ /* 0x000fe40003f25270 */
[----:B------:R-:W-:Y:S02]  /*6040*/  LOP3.LUT R23, R23, 0x800000, RZ, 0xfc, !PT ;  /* 0x0080000017177812 */ /* 0x000fe400078efcff */
[----:B------:R-:W-:-:S02]  /*6050*/  IADD3 R17, PT, PT, -R27, RZ, RZ ;  /* 0x000000ff1b117210 */ /* 0x000fc40007ffe1ff */
[----:B------:R-:W-:Y:S02]  /*6060*/  SHF.L.U32 R26, R23, R26, RZ ;  /* 0x0000001a171a7219 */ /* 0x000fe400000006ff */
[----:B------:R-:W-:Y:S02]  /*6070*/  FSETP.NEU.FTZ.AND P0, PT, R15, R16, PT ;  /* 0x000000100f00720b */ /* 0x000fe40003f1d000 */
[----:B------:R-:W-:Y:S02]  /*6080*/  SEL R16, R17, RZ, P3 ;  /* 0x000000ff11107207 */ /* 0x000fe40001800000 */
[----:B------:R-:W-:Y:S02]  /*6090*/  ISETP.NE.AND P1, PT, R26, RZ, P1 ;  /* 0x000000ff1a00720c */ /* 0x000fe40000f25270 */
[----:B------:R-:W-:Y:S02]  /*60a0*/  SHF.R.U32.HI R16, RZ, R16, R23 ;  /* 0x00000010ff107219 */ /* 0x000fe40000011617 */
[----:B------:R-:W-:-:S02]  /*60b0*/  PLOP3.LUT P0, PT, P0, P1, PT, 0xf8, 0x8f ;  /* 0x00000000008f781c */ /* 0x000fc40000703f70 */
[----:B------:R-:W-:Y:S02]  /*60c0*/  SHF.R.U32.HI R26, RZ, 0x1, R16 ;  /* 0x00000001ff1a7819 */ /* 0x000fe40000011610 */
[----:B------:R-:W-:-:S04]  /*60d0*/  SEL R15, RZ, 0x1, !P0 ;  /* 0x00000001ff0f7807 */ /* 0x000fc80004000000 */
[----:B------:R-:W-:-:S04]  /*60e0*/  LOP3.LUT R15, R15, 0x1, R26, 0xf8, !PT ;  /* 0x000000010f0f7812 */ /* 0x000fc800078ef81a */
[----:B------:R-:W-:-:S05]  /*60f0*/  LOP3.LUT R15, R15, R16, RZ, 0xc0, !PT ;  /* 0x000000100f0f7212 */ /* 0x000fca00078ec0ff */
[----:B------:R-:W-:-:S05]  /*6100*/  IMAD.IADD R15, R26, 0x1, R15 ;  /* 0x000000011a0f7824 */ /* 0x000fca00078e020f */
[----:B------:R-:W-:Y:S01]  /*6110*/  LOP3.LUT R4, R15, R4, RZ, 0xfc, !PT ;  /* 0x000000040f047212 */ /* 0x000fe200078efcff */
[----:B------:R-:W-:Y:S06]  /*6120*/  BRA `(.L_x_77) ;  /* 0x0000000000107947 */ /* 0x000fec0003800000 */
.L_x_76:
[----:B------:R-:W-:-:S04]  /*6130*/  LOP3.LUT R4, R4, 0x80000000, RZ, 0xc0, !PT ;  /* 0x8000000004047812 */ /* 0x000fc800078ec0ff */
[----:B------:R-:W-:Y:S01]  /*6140*/  LOP3.LUT R4, R4, 0x7f800000, RZ, 0xfc, !PT ;  /* 0x7f80000004047812 */ /* 0x000fe200078efcff */
[----:B------:R-:W-:Y:S06]  /*6150*/  BRA `(.L_x_77) ;  /* 0x0000000000047947 */ /* 0x000fec0003800000 */
.L_x_75:
[----:B------:R-:W-:-:S07]  /*6160*/  LEA R4, R15, R4, 0x17 ;  /* 0x000000040f047211 */ /* 0x000fce00078eb8ff */
.L_x_77:
[----:B------:R-:W-:Y:S05]  /*6170*/  BSYNC.RECONVERGENT B2 ;  /* 0x0000000000027941 */ /* 0x000fea0003800200 */
.L_x_74:
[----:B------:R-:W-:Y:S05]  /*6180*/  BRA `(.L_x_78) ;  /* 0x0000000000207947 */ /* 0x000fea0003800000 */
.L_x_73:
[----:B------:R-:W-:-:S04]  /*6190*/  LOP3.LUT R4, R17, 0x80000000, R4, 0x48, !PT ;  /* 0x8000000011047812 */ /* 0x000fc800078e4804 */
[----:B------:R-:W-:Y:S01]  /*61a0*/  LOP3.LUT R4, R4, 0x7f800000, RZ, 0xfc, !PT ;  /* 0x7f80000004047812 */ /* 0x000fe200078efcff */
[----:B------:R-:W-:Y:S06]  /*61b0*/  BRA `(.L_x_78) ;  /* 0x0000000000147947 */ /* 0x000fec0003800000 */
.L_x_72:
[----:B------:R-:W-:Y:S01]  /*61c0*/  LOP3.LUT R4, R17, 0x80000000, R4, 0x48, !PT ;  /* 0x8000000011047812 */ /* 0x000fe200078e4804 */
[----:B------:R-:W-:Y:S06]  /*61d0*/  BRA `(.L_x_78) ;  /* 0x00000000000c7947 */ /* 0x000fec0003800000 */
.L_x_71:
[----:B------:R-:W0:Y:S01]  /*61e0*/  MUFU.RSQ R4, -QNAN ;  /* 0xffc0000000047908 */ /* 0x000e220000001400 */
[----:B------:R-:W-:Y:S05]  /*61f0*/  BRA `(.L_x_78) ;  /* 0x0000000000047947 */ /* 0x000fea0003800000 */
.L_x_70:
[----:B------:R-:W-:-:S07]  /*6200*/  FADD.FTZ R4, R4, R3 ;  /* 0x0000000304047221 */ /* 0x000fce0000010000 */
.L_x_78:
[----:B------:R-:W-:Y:S05]  /*6210*/  BSYNC.RECONVERGENT B1 ;  /* 0x0000000000017941 */ /* 0x000fea0003800200 */
.L_x_68:
[----:B------:R-:W-:-:S04]  /*6220*/  HFMA2 R15, -RZ, RZ, 0, 0 ;  /* 0x00000000ff0f7431 */ /* 0x000fc800000001ff */
[----:B0-----:R-:W-:Y:S05]  /*6230*/  RET.REL.NODEC R14 `(_Z8myKernelPKfPfS0_iif) ;  /* 0xffffff9c0e707950 */ /* 0x001fea0003c3ffff */
.L_x_79:
[----:B------:R-:W-:-:S00]  /*6240*/  BRA `(.L_x_79) ;  /* 0xfffffffc00fc7947 */ /* 0x000fc0000383ffff */
[----:B------:R-:W-:-:S00]  /*6250*/  NOP ;  /* 0x0000000000007918 */ /* 0x000fc00000000000 */
        /* <DEDUP_REMOVED lines=10> */
.L_x_82:


//--------------------- .nv.shared._Z8myKernelPKfPfS0_iif --------------------------
	.section	.nv.shared._Z8myKernelPKfPfS0_iif,"aw",@nobits
	.sectionflags	@""
	.align	4
.nv.shared._Z8myKernelPKfPfS0_iif:
	.zero		3328


//--------------------- .nv.shared.reserved.0     --------------------------
	.section	.nv.shared.reserved.0,"aw",@nobits
	.weak		__nv_reservedSMEM_offset_0_alias
	.size		__nv_reservedSMEM_offset_0_alias, 0, 64
	.other		__nv_reservedSMEM_offset_0_alias,@"STO_CUDA_RESERVED_SHARED STV_DEFAULT"
__nv_reservedSMEM_offset_0_alias:
	.zero		0
	.zero		64


//--------------------- .nv.constant0._Z8myKernelPKfPfS0_iif --------------------------
	.section	.nv.constant0._Z8myKernelPKfPfS0_iif,"a",@progbits
	.sectionflags	@""
	.align	4
.nv.constant0._Z8myKernelPKfPfS0_iif:
	.zero		932


//--------------------- SYMBOLS --------------------------

	.type		.nv.reservedSmem.offset0,@object
	.size		.nv.reservedSmem.offset0,0x4
	.type		.nv.reservedSmem.cap,@object
	.size		.nv.reservedSmem.cap,0x4
